	.target	sm_100a

	.elftype	@"ET_EXEC"


//--------------------- .note.nv.tkinfo           --------------------------
	.section	.note.nv.tkinfo,"",@"SHT_NOTE"
	.sectionflags	@"SHF_NOTE_NV_TKINFO"
	.tkinfo
        /*0018*/ 	.word	0x00000002
        /*0030*/ 	.string	""
        /*0030*/ 	.string	"ptxas"
        /*0030*/ 	.string	"Cuda compilation tools, release 13.0, V13.0.88"
        /*0030*/ 	.string	"Build cuda_13.0.r13.0/compiler.36424714_0"
        /*0030*/ 	.string	"-arch sm_100a -m 64 "



//--------------------- .note.nv.cuinfo           --------------------------
	.section	.note.nv.cuinfo,"",@"SHT_NOTE"
	.sectionflags	@"SHF_NOTE_NV_CUINFO"
        /*0018*/ 	.short	0x0002
        /*001a*/ 	.short	0x0064
        /*001c*/ 	.short	0x0082
	.zero		2


//--------------------- .nv.info                  --------------------------
	.section	.nv.info,"",@"SHT_CUDA_INFO"
	.align	4


	//----- nvinfo : EIATTR_REGCOUNT
	.align		4
        /*0000*/ 	.byte	0x04, 0x2f
        /*0002*/ 	.short	(.L_16 - .L_15)
	.align		4
.L_15:
        /*0004*/ 	.word	index@(_ZN7cutlass13device_kernelINS_4gemm6kernel13GemmUniversalIN4cute5tupleIJiiiiEEENS1_10collective13CollectiveMmaINS1_35MainloopSm100TmaUmmaWarpSpecializedILi49ELi2ELi4ENS5_IJNS4_1CILi1EEESB_SB_EEEEENS5_IJNSA_ILi128EEENSA_ILi16EEENSA_ILi32EEEEEEaNS5_IJlSB_lEEEaSI_NS4_8TiledMMAINS4_8MMA_AtomIJNS4_15SM100_MMA_S8_SSIaaiLi128ELi16ELNS4_4UMMA5MajorE0ELSN_0ELNSM_8SaturateE0EEEEEENS4_6LayoutISC_NS5_IJNSA_ILi0EEESS_SS_EEEEENS5_IJNS4_10UnderscoreESV_SV_EEEEENS4_13SM90_TMA_LOADENS4_14ComposedLayoutINS4_7SwizzleILi1ELi4ELi3EEENS4_18smem_ptr_flag_bitsILi8EEENSR_INS5_IJNSA_ILi8EEESG_EEENS5_IJSG_SB_EEEEEEEvNS4_8identityESY_S18_vS19_EENS_8epilogue10collective18CollectiveEpilogueINS1B_23Sm100TmaWarpSpecializedILi1ELi1ELi16ELb0ELb0EEEJSH_NS5_IJNSR_ISE_SB_EENSR_ISF_SB_EEEEEaSI_aSI_NS1B_6fusion15FusionCallbacksIS1F_NS1J_17LinearCombinationIaiaiLNS_15FloatRoundStyleE2EEESH_S1I_JEEENS4_5SM1004TMEM4LOAD26SM100_TMEM_LOAD_32dp32b16xESY_NSZ_INS10_ILi0ELi4ELi3EEES13_NSR_INS5_IJS14_SF_EEENS5_IJSF_SB_EEEEEEENS4_39AutoVectorizingCopyWithAssumedAlignmentILi128EEENS4_14SM90_TMA_STOREES1X_S1Z_S1Z_EEEvvEEEEvNT_6ParamsE)
        /*0008*/ 	.word	0x00000047


	//----- nvinfo : EIATTR_FRAME_SIZE
	.align		4
.L_16:
        /*000c*/ 	.byte	0x04, 0x11
        /*000e*/ 	.short	(.L_18 - .L_17)
	.align		4
.L_17:
        /*0010*/ 	.word	index@($__internal_2_$__cuda_sm10x_tcgen05_guardrail_trap_unallocated_columns_being_dealloced)
        /*0014*/ 	.word	0x00000000


	//----- nvinfo : EIATTR_FRAME_SIZE
	.align		4
.L_18:
        /*0018*/ 	.byte	0x04, 0x11
        /*001a*/ 	.short	(.L_20 - .L_19)
	.align		4
.L_19:
        /*001c*/ 	.word	index@($__internal_1_$__cuda_sm10x_tcgen05_guardrail_trap_phase_invalid_during_alloc)
        /*0020*/ 	.word	0x00000000


	//----- nvinfo : EIATTR_FRAME_SIZE
	.align		4
.L_20:
        /*0024*/ 	.byte	0x04, 0x11
        /*0026*/ 	.short	(.L_22 - .L_21)
	.align		4
.L_21:
        /*0028*/ 	.word	index@($__internal_0_$__cuda_sm10x_tcgen05_guardrail_trap_col_being_dealloced_not_returned_by_alloc)
        /*002c*/ 	.word	0x00000000


	//----- nvinfo : EIATTR_FRAME_SIZE
	.align		4
.L_22:
        /*0030*/ 	.byte	0x04, 0x11
        /*0032*/ 	.short	(.L_24 - .L_23)
	.align		4
.L_23:
        /*0034*/ 	.word	index@(_ZN7cutlass13device_kernelINS_4gemm6kernel13GemmUniversalIN4cute5tupleIJiiiiEEENS1_10collective13CollectiveMmaINS1_35MainloopSm100TmaUmmaWarpSpecializedILi49ELi2ELi4ENS5_IJNS4_1CILi1EEESB_SB_EEEEENS5_IJNSA_ILi128EEENSA_ILi16EEENSA_ILi32EEEEEEaNS5_IJlSB_lEEEaSI_NS4_8TiledMMAINS4_8MMA_AtomIJNS4_15SM100_MMA_S8_SSIaaiLi128ELi16ELNS4_4UMMA5MajorE0ELSN_0ELNSM_8SaturateE0EEEEEENS4_6LayoutISC_NS5_IJNSA_ILi0EEESS_SS_EEEEENS5_IJNS4_10UnderscoreESV_SV_EEEEENS4_13SM90_TMA_LOADENS4_14ComposedLayoutINS4_7SwizzleILi1ELi4ELi3EEENS4_18smem_ptr_flag_bitsILi8EEENSR_INS5_IJNSA_ILi8EEESG_EEENS5_IJSG_SB_EEEEEEEvNS4_8identityESY_S18_vS19_EENS_8epilogue10collective18CollectiveEpilogueINS1B_23Sm100TmaWarpSpecializedILi1ELi1ELi16ELb0ELb0EEEJSH_NS5_IJNSR_ISE_SB_EENSR_ISF_SB_EEEEEaSI_aSI_NS1B_6fusion15FusionCallbacksIS1F_NS1J_17LinearCombinationIaiaiLNS_15FloatRoundStyleE2EEESH_S1I_JEEENS4_5SM1004TMEM4LOAD26SM100_TMEM_LOAD_32dp32b16xESY_NSZ_INS10_ILi0ELi4ELi3EEES13_NSR_INS5_IJS14_SF_EEENS5_IJSF_SB_EEEEEEENS4_39AutoVectorizingCopyWithAssumedAlignmentILi128EEENS4_14SM90_TMA_STOREES1X_S1Z_S1Z_EEEvvEEEEvNT_6ParamsE)
        /*0038*/ 	.word	0x00000000


	//----- nvinfo : EIATTR_MIN_STACK_SIZE
	.align		4
.L_24:
        /*003c*/ 	.byte	0x04, 0x12
        /*003e*/ 	.short	(.L_26 - .L_25)
	.align		4
.L_25:
        /*0040*/ 	.word	index@(_ZN7cutlass13device_kernelINS_4gemm6kernel13GemmUniversalIN4cute5tupleIJiiiiEEENS1_10collective13CollectiveMmaINS1_35MainloopSm100TmaUmmaWarpSpecializedILi49ELi2ELi4ENS5_IJNS4_1CILi1EEESB_SB_EEEEENS5_IJNSA_ILi128EEENSA_ILi16EEENSA_ILi32EEEEEEaNS5_IJlSB_lEEEaSI_NS4_8TiledMMAINS4_8MMA_AtomIJNS4_15SM100_MMA_S8_SSIaaiLi128ELi16ELNS4_4UMMA5MajorE0ELSN_0ELNSM_8SaturateE0EEEEEENS4_6LayoutISC_NS5_IJNSA_ILi0EEESS_SS_EEEEENS5_IJNS4_10UnderscoreESV_SV_EEEEENS4_13SM90_TMA_LOADENS4_14ComposedLayoutINS4_7SwizzleILi1ELi4ELi3EEENS4_18smem_ptr_flag_bitsILi8EEENSR_INS5_IJNSA_ILi8EEESG_EEENS5_IJSG_SB_EEEEEEEvNS4_8identityESY_S18_vS19_EENS_8epilogue10collective18CollectiveEpilogueINS1B_23Sm100TmaWarpSpecializedILi1ELi1ELi16ELb0ELb0EEEJSH_NS5_IJNSR_ISE_SB_EENSR_ISF_SB_EEEEEaSI_aSI_NS1B_6fusion15FusionCallbacksIS1F_NS1J_17LinearCombinationIaiaiLNS_15FloatRoundStyleE2EEESH_S1I_JEEENS4_5SM1004TMEM4LOAD26SM100_TMEM_LOAD_32dp32b16xESY_NSZ_INS10_ILi0ELi4ELi3EEES13_NSR_INS5_IJS14_SF_EEENS5_IJSF_SB_EEEEEEENS4_39AutoVectorizingCopyWithAssumedAlignmentILi128EEENS4_14SM90_TMA_STOREES1X_S1Z_S1Z_EEEvvEEEEvNT_6ParamsE)
        /*0044*/ 	.word	0x00000000
.L_26:


//--------------------- .nv.compat                --------------------------
	.section	.nv.compat,"",@"SHT_CUDA_COMPAT_INFO"
	.align	4
        /*0000*/ 	.byte	0x02, 0x09, 0x01, 0x00, 0x02, 0x02, 0x03, 0x00, 0x02, 0x05, 0x06, 0x00, 0x03, 0x07, 0x01, 0x01
        /*0010*/ 	.byte	0x02, 0x03, 0x01, 0x00, 0x02, 0x06, 0x01, 0x00, 0x04, 0x0b, 0x08, 0x00, 0x01, 0x00, 0x00, 0x00
        /*0020*/ 	.byte	0x00, 0x00, 0x00, 0x00


//--------------------- .nv.info._ZN7cutlass13device_kernelINS_4gemm6kernel13GemmUniversalIN4cute5tupleIJiiiiEEENS1_10collective13CollectiveMmaINS1_35MainloopSm100TmaUmmaWarpSpecializedILi49ELi2ELi4ENS5_IJNS4_1CILi1EEESB_SB_EEEEENS5_IJNSA_ILi128EEENSA_ILi16EEENSA_ILi32EEEEEEaNS5_IJlSB_lEEEaSI_NS4_8TiledMMAINS4_8MMA_AtomIJNS4_15SM100_MMA_S8_SSIaaiLi128ELi16ELNS4_4UMMA5MajorE0ELSN_0ELNSM_8SaturateE0EEEEEENS4_6LayoutISC_NS5_IJNSA_ILi0EEESS_SS_EEEEENS5_IJNS4_10UnderscoreESV_SV_EEEEENS4_13SM90_TMA_LOADENS4_14ComposedLayoutINS4_7SwizzleILi1ELi4ELi3EEENS4_18smem_ptr_flag_bitsILi8EEENSR_INS5_IJNSA_ILi8EEESG_EEENS5_IJSG_SB_EEEEEEEvNS4_8identityESY_S18_vS19_EENS_8epilogue10collective18CollectiveEpilogueINS1B_23Sm100TmaWarpSpecializedILi1ELi1ELi16ELb0ELb0EEEJSH_NS5_IJNSR_ISE_SB_EENSR_ISF_SB_EEEEEaSI_aSI_NS1B_6fusion15FusionCallbacksIS1F_NS1J_17LinearCombinationIaiaiLNS_15FloatRoundStyleE2EEESH_S1I_JEEENS4_5SM1004TMEM4LOAD26SM100_TMEM_LOAD_32dp32b16xESY_NSZ_INS10_ILi0ELi4ELi3EEES13_NSR_INS5_IJS14_SF_EEENS5_IJSF_SB_EEEEEEENS4_39AutoVectorizingCopyWithAssumedAlignmentILi128EEENS4_14SM90_TMA_STOREES1X_S1Z_S1Z_EEEvvEEEEvNT_6ParamsE --------------------------
	.section	.nv.info._ZN7cutlass13device_kernelINS_4gemm6kernel13GemmUniversalIN4cute5tupleIJiiiiEEENS1_10collective13CollectiveMmaINS1_35MainloopSm100TmaUmmaWarpSpecializedILi49ELi2ELi4ENS5_IJNS4_1CILi1EEESB_SB_EEEEENS5_IJNSA_ILi128EEENSA_ILi16EEENSA_ILi32EEEEEEaNS5_IJlSB_lEEEaSI_NS4_8TiledMMAINS4_8MMA_AtomIJNS4_15SM100_MMA_S8_SSIaaiLi128ELi16ELNS4_4UMMA5MajorE0ELSN_0ELNSM_8SaturateE0EEEEEENS4_6LayoutISC_NS5_IJNSA_ILi0EEESS_SS_EEEEENS5_IJNS4_10UnderscoreESV_SV_EEEEENS4_13SM90_TMA_LOADENS4_14ComposedLayoutINS4_7SwizzleILi1ELi4ELi3EEENS4_18smem_ptr_flag_bitsILi8EEENSR_INS5_IJNSA_ILi8EEESG_EEENS5_IJSG_SB_EEEEEEEvNS4_8identityESY_S18_vS19_EENS_8epilogue10collective18CollectiveEpilogueINS1B_23Sm100TmaWarpSpecializedILi1ELi1ELi16ELb0ELb0EEEJSH_NS5_IJNSR_ISE_SB_EENSR_ISF_SB_EEEEEaSI_aSI_NS1B_6fusion15FusionCallbacksIS1F_NS1J_17LinearCombinationIaiaiLNS_15FloatRoundStyleE2EEESH_S1I_JEEENS4_5SM1004TMEM4LOAD26SM100_TMEM_LOAD_32dp32b16xESY_NSZ_INS10_ILi0ELi4ELi3EEES13_NSR_INS5_IJS14_SF_EEENS5_IJSF_SB_EEEEEEENS4_39AutoVectorizingCopyWithAssumedAlignmentILi128EEENS4_14SM90_TMA_STOREES1X_S1Z_S1Z_EEEvvEEEEvNT_6ParamsE,"",@"SHT_CUDA_INFO"
	.sectionflags	@""
	.align	4


	//----- nvinfo : EIATTR_CUDA_API_VERSION
	.align		4
        /*0000*/ 	.byte	0x04, 0x37
        /*0002*/ 	.short	(.L_28 - .L_27)
.L_27:
        /*0004*/ 	.word	0x00000082


	//----- nvinfo : EIATTR_KPARAM_INFO
	.align		4
.L_28:
        /*0008*/ 	.byte	0x04, 0x17
        /*000a*/ 	.short	(.L_30 - .L_29)
.L_29:
        /*000c*/ 	.word	0x00000000
        /*0010*/ 	.short	0x0000
        /*0012*/ 	.short	0x0000
        /*0014*/ 	.byte	0x00, 0xf0, 0x01, 0x20


	//----- nvinfo : EIATTR_AT_ENTRY_FRAGMENTS
	.align		4
.L_30:
        /*0018*/ 	.byte	0x04, 0x4f
        /*001a*/ 	.short	(.L_32 - .L_31)


	//   ....[0]....
.L_31:
        /*001c*/ 	.word	0x00000006


	//----- nvinfo : EIATTR_RESERVED_SMEM_USED
	.align		4
.L_32:
        /*0020*/ 	.byte	0x01, 0x41
	.zero		2


	//----- nvinfo : EIATTR_SPARSE_MMA_MASK
	.align		4
        /*0024*/ 	.byte	0x03, 0x50
        /*0026*/ 	.short	0x0000


	//----- nvinfo : EIATTR_TCGEN05_1CTA_USED
	.align		4
        /*0028*/ 	.byte	0x01, 0x51
	.zero		2


	//----- nvinfo : EIATTR_MAXREG_COUNT
	.align		4
        /*002c*/ 	.byte	0x03, 0x1b
        /*002e*/ 	.short	0x00ff


	//----- nvinfo : EIATTR_NUM_BARRIERS
	.align		4
        /*0030*/ 	.byte	0x02, 0x4c
        /*0032*/ 	.byte	0x07
	.zero		1


	//----- nvinfo : EIATTR_EXTERNS
	.align		4
        /*0034*/ 	.byte	0x04, 0x0f
        /*0036*/ 	.short	(.L_34 - .L_33)


	//   ....[0]....
	.align		4
.L_33:
        /*0038*/ 	.word	index@(__assertfail)


	//----- nvinfo : EIATTR_MERCURY_ISA_VERSION
	.align		4
.L_34:
        /*003c*/ 	.byte	0x03, 0x5f
        /*003e*/ 	.short	0x0101


	//----- nvinfo : EIATTR_INT_WARP_WIDE_INSTR_OFFSETS
	.align		4
        /*0040*/ 	.byte	0x04, 0x31
        /*0042*/ 	.short	(.L_36 - .L_35)


	//   ....[0]....
.L_35:
        /*0044*/ 	.word	0x00002330


	//   ....[1]....
        /*0048*/ 	.word	0x00005570


	//   ....[2]....
        /*004c*/ 	.word	0x000055a0


	//   ....[3]....
        /*0050*/ 	.word	0x000055f0


	//   ....[4]....
        /*0054*/ 	.word	0x00005ff0


	//   ....[5]....
        /*0058*/ 	.word	0x000060e0


	//----- nvinfo : EIATTR_COOP_GROUP_MASK_REGIDS
	.align		4
.L_36:
        /*005c*/ 	.byte	0x04, 0x29
        /*005e*/ 	.short	(.L_38 - .L_37)


	//   ....[0]....
.L_37:
        /*0060*/ 	.word	0xffffffff


	//   ....[1]....
        /*0064*/ 	.word	0xffffffff


	//   ....[2]....
        /*0068*/ 	.word	0xffffffff


	//   ....[3]....
        /*006c*/ 	.word	0xffffffff


	//   ....[4]....
        /*0070*/ 	.word	0xffffffff


	//   ....[5]....
        /*0074*/ 	.word	0xffffffff


	//   ....[6]....
        /*0078*/ 	.word	0xffffffff


	//   ....[7]....
        /*007c*/ 	.word	0xffffffff


	//   ....[8]....
        /*0080*/ 	.word	0xffffffff


	//   ....[9]....
        /*0084*/ 	.word	0xffffffff


	//   ....[10]....
        /*0088*/ 	.word	0xffffffff


	//   ....[11]....
        /*008c*/ 	.word	0xffffffff


	//   ....[12]....
        /*0090*/ 	.word	0xffffffff


	//----- nvinfo : EIATTR_COOP_GROUP_INSTR_OFFSETS
	.align		4
.L_38:
        /*0094*/ 	.byte	0x04, 0x28
        /*0096*/ 	.short	(.L_40 - .L_39)


	//   ....[0]....
.L_39:
        /*0098*/ 	.word	0x00000090


	//   ....[1]....
        /*009c*/ 	.word	0x000004b0


	//   ....[2]....
        /*00a0*/ 	.word	0x00000bf0


	//   ....[3]....
        /*00a4*/ 	.word	0x00000d30


	//   ....[4]....
        /*00a8*/ 	.word	0x00000e30


	//   ....[5]....
        /*00ac*/ 	.word	0x00000fa0


	//   ....[6]....
        /*00b0*/ 	.word	0x00001140


	//   ....[7]....
        /*00b4*/ 	.word	0x00002210


	//   ....[8]....
        /*00b8*/ 	.word	0x00004940


	//   ....[9]....
        /*00bc*/ 	.word	0x00004b50


	//   ....[10]....
        /*00c0*/ 	.word	0x00004b80


	//   ....[11]....
        /*00c4*/ 	.word	0x00005460


	//   ....[12]....
        /*00c8*/ 	.word	0x00005690


	//----- nvinfo : EIATTR_VRC_CTA_INIT_COUNT
	.align		4
.L_40:
        /*00cc*/ 	.byte	0x02, 0x4a
        /*00ce*/ 	.byte	0x80
	.zero		1


	//----- nvinfo : EIATTR_SYSCALL_OFFSETS
	.align		4
        /*00d0*/ 	.byte	0x04, 0x46
        /*00d2*/ 	.short	(.L_42 - .L_41)


	//   ....[0]....
.L_41:
        /*00d4*/ 	.word	0x00006fc0


	//----- nvinfo : EIATTR_MBARRIER_INSTR_OFFSETS
	.align		4
.L_42:
        /*00d8*/ 	.byte	0x04, 0x39
        /*00da*/ 	.short	(.L_44 - .L_43)


	//   ....[0]....
.L_43:
        /*00dc*/ 	.word	0x000005b0
        /*00e0*/ 	.word	0x000000ff
        /*00e4*/ 	.word	0x00000000
        /*00e8*/ 	.short	0x0100
        /*00ea*/ 	.byte	0x05
	.zero		1


	//   ....[1]....
        /*00ec*/ 	.word	0x000005c0
        /*00f0*/ 	.word	0x000000ff
        /*00f4*/ 	.word	0x00000188
        /*00f8*/ 	.short	0x0100
        /*00fa*/ 	.byte	0x05
	.zero		1


	//   ....[2]....
        /*00fc*/ 	.word	0x000005d0
        /*0100*/ 	.word	0x000000ff
        /*0104*/ 	.word	0x00000008
        /*0108*/ 	.short	0x0100
        /*010a*/ 	.byte	0x05
	.zero		1


	//   ....[3]....
        /*010c*/ 	.word	0x000005e0
        /*0110*/ 	.word	0x000000ff
        /*0114*/ 	.word	0x00000190
        /*0118*/ 	.short	0x0100
        /*011a*/ 	.byte	0x05
	.zero		1


	//   ....[4]....
        /*011c*/ 	.word	0x000005f0
        /*0120*/ 	.word	0x000000ff
        /*0124*/ 	.word	0x00000010
        /*0128*/ 	.short	0x0100
        /*012a*/ 	.byte	0x05
	.zero		1


	//   ....[5]....
        /*012c*/ 	.word	0x00000600
        /*0130*/ 	.word	0x000000ff
        /*0134*/ 	.word	0x00000198
        /*0138*/ 	.short	0x0100
        /*013a*/ 	.byte	0x05
	.zero		1


	//   ....[6]....
        /*013c*/ 	.word	0x00000610
        /*0140*/ 	.word	0x000000ff
        /*0144*/ 	.word	0x00000018
        /*0148*/ 	.short	0x0100
        /*014a*/ 	.byte	0x05
	.zero		1


	//   ....[7]....
        /*014c*/ 	.word	0x00000620
        /*0150*/ 	.word	0x000000ff
        /*0154*/ 	.word	0x000001a0
        /*0158*/ 	.short	0x0100
        /*015a*/ 	.byte	0x05
	.zero		1


	//   ....[8]....
        /*015c*/ 	.word	0x00000630
        /*0160*/ 	.word	0x000000ff
        /*0164*/ 	.word	0x00000020
        /*0168*/ 	.short	0x0100
        /*016a*/ 	.byte	0x05
	.zero		1


	//   ....[9]....
        /*016c*/ 	.word	0x00000640
        /*0170*/ 	.word	0x000000ff
        /*0174*/ 	.word	0x000001a8
        /*0178*/ 	.short	0x0100
        /*017a*/ 	.byte	0x05
	.zero		1


	//   ....[10]....
        /*017c*/ 	.word	0x00000650
        /*0180*/ 	.word	0x000000ff
        /*0184*/ 	.word	0x00000028
        /*0188*/ 	.short	0x0100
        /*018a*/ 	.byte	0x05
	.zero		1


	//   ....[11]....
        /*018c*/ 	.word	0x00000660
        /*0190*/ 	.word	0x000000ff
        /*0194*/ 	.word	0x000001b0
        /*0198*/ 	.short	0x0100
        /*019a*/ 	.byte	0x05
	.zero		1


	//   ....[12]....
        /*019c*/ 	.word	0x00000670
        /*01a0*/ 	.word	0x000000ff
        /*01a4*/ 	.word	0x00000030
        /*01a8*/ 	.short	0x0100
        /*01aa*/ 	.byte	0x05
	.zero		1


	//   ....[13]....
        /*01ac*/ 	.word	0x00000680
        /*01b0*/ 	.word	0x000000ff
        /*01b4*/ 	.word	0x000001b8
        /*01b8*/ 	.short	0x0100
        /*01ba*/ 	.byte	0x05
	.zero		1


	//   ....[14]....
        /*01bc*/ 	.word	0x00000690
        /*01c0*/ 	.word	0x000000ff
        /*01c4*/ 	.word	0x00000038
        /*01c8*/ 	.short	0x0100
        /*01ca*/ 	.byte	0x05
	.zero		1


	//   ....[15]....
        /*01cc*/ 	.word	0x000006a0
        /*01d0*/ 	.word	0x000000ff
        /*01d4*/ 	.word	0x000001c0
        /*01d8*/ 	.short	0x0100
        /*01da*/ 	.byte	0x05
	.zero		1


	//   ....[16]....
        /*01dc*/ 	.word	0x000006b0
        /*01e0*/ 	.word	0x000000ff
        /*01e4*/ 	.word	0x00000040
        /*01e8*/ 	.short	0x0100
        /*01ea*/ 	.byte	0x05
	.zero		1


	//   ....[17]....
        /*01ec*/ 	.word	0x000006c0
        /*01f0*/ 	.word	0x000000ff
        /*01f4*/ 	.word	0x000001c8
        /*01f8*/ 	.short	0x0100
        /*01fa*/ 	.byte	0x05
	.zero		1


	//   ....[18]....
        /*01fc*/ 	.word	0x000006d0
        /*0200*/ 	.word	0x000000ff
        /*0204*/ 	.word	0x00000048
        /*0208*/ 	.short	0x0100
        /*020a*/ 	.byte	0x05
	.zero		1


	//   ....[19]....
        /*020c*/ 	.word	0x000006e0
        /*0210*/ 	.word	0x000000ff
        /*0214*/ 	.word	0x000001d0
        /*0218*/ 	.short	0x0100
        /*021a*/ 	.byte	0x05
	.zero		1


	//   ....[20]....
        /*021c*/ 	.word	0x000006f0
        /*0220*/ 	.word	0x000000ff
        /*0224*/ 	.word	0x00000050
        /*0228*/ 	.short	0x0100
        /*022a*/ 	.byte	0x05
	.zero		1


	//   ....[21]....
        /*022c*/ 	.word	0x00000700
        /*0230*/ 	.word	0x000000ff
        /*0234*/ 	.word	0x000001d8
        /*0238*/ 	.short	0x0100
        /*023a*/ 	.byte	0x05
	.zero		1


	//   ....[22]....
        /*023c*/ 	.word	0x00000710
        /*0240*/ 	.word	0x000000ff
        /*0244*/ 	.word	0x00000058
        /*0248*/ 	.short	0x0100
        /*024a*/ 	.byte	0x05
	.zero		1


	//   ....[23]....
        /*024c*/ 	.word	0x00000720
        /*0250*/ 	.word	0x000000ff
        /*0254*/ 	.word	0x000001e0
        /*0258*/ 	.short	0x0100
        /*025a*/ 	.byte	0x05
	.zero		1


	//   ....[24]....
        /*025c*/ 	.word	0x00000730
        /*0260*/ 	.word	0x000000ff
        /*0264*/ 	.word	0x00000060
        /*0268*/ 	.short	0x0100
        /*026a*/ 	.byte	0x05
	.zero		1


	//   ....[25]....
        /*026c*/ 	.word	0x00000740
        /*0270*/ 	.word	0x000000ff
        /*0274*/ 	.word	0x000001e8
        /*0278*/ 	.short	0x0100
        /*027a*/ 	.byte	0x05
	.zero		1


	//   ....[26]....
        /*027c*/ 	.word	0x00000750
        /*0280*/ 	.word	0x000000ff
        /*0284*/ 	.word	0x00000068
        /*0288*/ 	.short	0x0100
        /*028a*/ 	.byte	0x05
	.zero		1


	//   ....[27]....
        /*028c*/ 	.word	0x00000760
        /*0290*/ 	.word	0x000000ff
        /*0294*/ 	.word	0x000001f0
        /*0298*/ 	.short	0x0100
        /*029a*/ 	.byte	0x05
	.zero		1


	//   ....[28]....
        /*029c*/ 	.word	0x00000770
        /*02a0*/ 	.word	0x000000ff
        /*02a4*/ 	.word	0x00000070
        /*02a8*/ 	.short	0x0100
        /*02aa*/ 	.byte	0x05
	.zero		1


	//   ....[29]....
        /*02ac*/ 	.word	0x00000780
        /*02b0*/ 	.word	0x000000ff
        /*02b4*/ 	.word	0x000001f8
        /*02b8*/ 	.short	0x0100
        /*02ba*/ 	.byte	0x05
	.zero		1


	//   ....[30]....
        /*02bc*/ 	.word	0x00000790
        /*02c0*/ 	.word	0x000000ff
        /*02c4*/ 	.word	0x00000078
        /*02c8*/ 	.short	0x0100
        /*02ca*/ 	.byte	0x05
	.zero		1


	//   ....[31]....
        /*02cc*/ 	.word	0x000007a0
        /*02d0*/ 	.word	0x000000ff
        /*02d4*/ 	.word	0x00000200
        /*02d8*/ 	.short	0x0100
        /*02da*/ 	.byte	0x05
	.zero		1


	//   ....[32]....
        /*02dc*/ 	.word	0x000007b0
        /*02e0*/ 	.word	0x000000ff
        /*02e4*/ 	.word	0x00000080
        /*02e8*/ 	.short	0x0100
        /*02ea*/ 	.byte	0x05
	.zero		1


	//   ....[33]....
        /*02ec*/ 	.word	0x000007c0
        /*02f0*/ 	.word	0x000000ff
        /*02f4*/ 	.word	0x00000208
        /*02f8*/ 	.short	0x0100
        /*02fa*/ 	.byte	0x05
	.zero		1


	//   ....[34]....
        /*02fc*/ 	.word	0x000007d0
        /*0300*/ 	.word	0x000000ff
        /*0304*/ 	.word	0x00000088
        /*0308*/ 	.short	0x0100
        /*030a*/ 	.byte	0x05
	.zero		1


	//   ....[35]....
        /*030c*/ 	.word	0x000007e0
        /*0310*/ 	.word	0x000000ff
        /*0314*/ 	.word	0x00000210
        /*0318*/ 	.short	0x0100
        /*031a*/ 	.byte	0x05
	.zero		1


	//   ....[36]....
        /*031c*/ 	.word	0x000007f0
        /*0320*/ 	.word	0x000000ff
        /*0324*/ 	.word	0x00000090
        /*0328*/ 	.short	0x0100
        /*032a*/ 	.byte	0x05
	.zero		1


	//   ....[37]....
        /*032c*/ 	.word	0x00000800
        /*0330*/ 	.word	0x000000ff
        /*0334*/ 	.word	0x00000218
        /*0338*/ 	.short	0x0100
        /*033a*/ 	.byte	0x05
	.zero		1


	//   ....[38]....
        /*033c*/ 	.word	0x00000810
        /*0340*/ 	.word	0x000000ff
        /*0344*/ 	.word	0x00000098
        /*0348*/ 	.short	0x0100
        /*034a*/ 	.byte	0x05
	.zero		1


	//   ....[39]....
        /*034c*/ 	.word	0x00000820
        /*0350*/ 	.word	0x000000ff
        /*0354*/ 	.word	0x00000220
        /*0358*/ 	.short	0x0100
        /*035a*/ 	.byte	0x05
	.zero		1


	//   ....[40]....
        /*035c*/ 	.word	0x00000830
        /*0360*/ 	.word	0x000000ff
        /*0364*/ 	.word	0x000000a0
        /*0368*/ 	.short	0x0100
        /*036a*/ 	.byte	0x05
	.zero		1


	//   ....[41]....
        /*036c*/ 	.word	0x00000840
        /*0370*/ 	.word	0x000000ff
        /*0374*/ 	.word	0x00000228
        /*0378*/ 	.short	0x0100
        /*037a*/ 	.byte	0x05
	.zero		1


	//   ....[42]....
        /*037c*/ 	.word	0x00000850
        /*0380*/ 	.word	0x000000ff
        /*0384*/ 	.word	0x000000a8
        /*0388*/ 	.short	0x0100
        /*038a*/ 	.byte	0x05
	.zero		1


	//   ....[43]....
        /*038c*/ 	.word	0x00000860
        /*0390*/ 	.word	0x000000ff
        /*0394*/ 	.word	0x00000230
        /*0398*/ 	.short	0x0100
        /*039a*/ 	.byte	0x05
	.zero		1


	//   ....[44]....
        /*039c*/ 	.word	0x00000870
        /*03a0*/ 	.word	0x000000ff
        /*03a4*/ 	.word	0x000000b0
        /*03a8*/ 	.short	0x0100
        /*03aa*/ 	.byte	0x05
	.zero		1


	//   ....[45]....
        /*03ac*/ 	.word	0x00000880
        /*03b0*/ 	.word	0x000000ff
        /*03b4*/ 	.word	0x00000238
        /*03b8*/ 	.short	0x0100
        /*03ba*/ 	.byte	0x05
	.zero		1


	//   ....[46]....
        /*03bc*/ 	.word	0x00000890
        /*03c0*/ 	.word	0x000000ff
        /*03c4*/ 	.word	0x000000b8
        /*03c8*/ 	.short	0x0100
        /*03ca*/ 	.byte	0x05
	.zero		1


	//   ....[47]....
        /*03cc*/ 	.word	0x000008a0
        /*03d0*/ 	.word	0x000000ff
        /*03d4*/ 	.word	0x00000240
        /*03d8*/ 	.short	0x0100
        /*03da*/ 	.byte	0x05
	.zero		1


	//   ....[48]....
        /*03dc*/ 	.word	0x000008b0
        /*03e0*/ 	.word	0x000000ff
        /*03e4*/ 	.word	0x000000c0
        /*03e8*/ 	.short	0x0100
        /*03ea*/ 	.byte	0x05
	.zero		1


	//   ....[49]....
        /*03ec*/ 	.word	0x000008c0
        /*03f0*/ 	.word	0x000000ff
        /*03f4*/ 	.word	0x00000248
        /*03f8*/ 	.short	0x0100
        /*03fa*/ 	.byte	0x05
	.zero		1


	//   ....[50]....
        /*03fc*/ 	.word	0x000008d0
        /*0400*/ 	.word	0x000000ff
        /*0404*/ 	.word	0x000000c8
        /*0408*/ 	.short	0x0100
        /*040a*/ 	.byte	0x05
	.zero		1


	//   ....[51]....
        /*040c*/ 	.word	0x000008e0
        /*0410*/ 	.word	0x000000ff
        /*0414*/ 	.word	0x00000250
        /*0418*/ 	.short	0x0100
        /*041a*/ 	.byte	0x05
	.zero		1


	//   ....[52]....
        /*041c*/ 	.word	0x000008f0
        /*0420*/ 	.word	0x000000ff
        /*0424*/ 	.word	0x000000d0
        /*0428*/ 	.short	0x0100
        /*042a*/ 	.byte	0x05
	.zero		1


	//   ....[53]....
        /*042c*/ 	.word	0x00000900
        /*0430*/ 	.word	0x000000ff
        /*0434*/ 	.word	0x00000258
        /*0438*/ 	.short	0x0100
        /*043a*/ 	.byte	0x05
	.zero		1


	//   ....[54]....
        /*043c*/ 	.word	0x00000910
        /*0440*/ 	.word	0x000000ff
        /*0444*/ 	.word	0x000000d8
        /*0448*/ 	.short	0x0100
        /*044a*/ 	.byte	0x05
	.zero		1


	//   ....[55]....
        /*044c*/ 	.word	0x00000920
        /*0450*/ 	.word	0x000000ff
        /*0454*/ 	.word	0x00000260
        /*0458*/ 	.short	0x0100
        /*045a*/ 	.byte	0x05
	.zero		1


	//   ....[56]....
        /*045c*/ 	.word	0x00000930
        /*0460*/ 	.word	0x000000ff
        /*0464*/ 	.word	0x000000e0
        /*0468*/ 	.short	0x0100
        /*046a*/ 	.byte	0x05
	.zero		1


	//   ....[57]....
        /*046c*/ 	.word	0x00000940
        /*0470*/ 	.word	0x000000ff
        /*0474*/ 	.word	0x00000268
        /*0478*/ 	.short	0x0100
        /*047a*/ 	.byte	0x05
	.zero		1


	//   ....[58]....
        /*047c*/ 	.word	0x00000950
        /*0480*/ 	.word	0x000000ff
        /*0484*/ 	.word	0x000000e8
        /*0488*/ 	.short	0x0100
        /*048a*/ 	.byte	0x05
	.zero		1


	//   ....[59]....
        /*048c*/ 	.word	0x00000960
        /*0490*/ 	.word	0x000000ff
        /*0494*/ 	.word	0x00000270
        /*0498*/ 	.short	0x0100
        /*049a*/ 	.byte	0x05
	.zero		1


	//   ....[60]....
        /*049c*/ 	.word	0x00000970
        /*04a0*/ 	.word	0x000000ff
        /*04a4*/ 	.word	0x000000f0
        /*04a8*/ 	.short	0x0100
        /*04aa*/ 	.byte	0x05
	.zero		1


	//   ....[61]....
        /*04ac*/ 	.word	0x00000980
        /*04b0*/ 	.word	0x000000ff
        /*04b4*/ 	.word	0x00000278
        /*04b8*/ 	.short	0x0100
        /*04ba*/ 	.byte	0x05
	.zero		1


	//   ....[62]....
        /*04bc*/ 	.word	0x00000990
        /*04c0*/ 	.word	0x000000ff
        /*04c4*/ 	.word	0x000000f8
        /*04c8*/ 	.short	0x0100
        /*04ca*/ 	.byte	0x05
	.zero		1


	//   ....[63]....
        /*04cc*/ 	.word	0x000009a0
        /*04d0*/ 	.word	0x000000ff
        /*04d4*/ 	.word	0x00000280
        /*04d8*/ 	.short	0x0100
        /*04da*/ 	.byte	0x05
	.zero		1


	//   ....[64]....
        /*04dc*/ 	.word	0x000009b0
        /*04e0*/ 	.word	0x000000ff
        /*04e4*/ 	.word	0x00000100
        /*04e8*/ 	.short	0x0100
        /*04ea*/ 	.byte	0x05
	.zero		1


	//   ....[65]....
        /*04ec*/ 	.word	0x000009c0
        /*04f0*/ 	.word	0x000000ff
        /*04f4*/ 	.word	0x00000288
        /*04f8*/ 	.short	0x0100
        /*04fa*/ 	.byte	0x05
	.zero		1


	//   ....[66]....
        /*04fc*/ 	.word	0x000009d0
        /*0500*/ 	.word	0x000000ff
        /*0504*/ 	.word	0x00000108
        /*0508*/ 	.short	0x0100
        /*050a*/ 	.byte	0x05
	.zero		1


	//   ....[67]....
        /*050c*/ 	.word	0x000009e0
        /*0510*/ 	.word	0x000000ff
        /*0514*/ 	.word	0x00000290
        /*0518*/ 	.short	0x0100
        /*051a*/ 	.byte	0x05
	.zero		1


	//   ....[68]....
        /*051c*/ 	.word	0x000009f0
        /*0520*/ 	.word	0x000000ff
        /*0524*/ 	.word	0x00000110
        /*0528*/ 	.short	0x0100
        /*052a*/ 	.byte	0x05
	.zero		1


	//   ....[69]....
        /*052c*/ 	.word	0x00000a00
        /*0530*/ 	.word	0x000000ff
        /*0534*/ 	.word	0x00000298
        /*0538*/ 	.short	0x0100
        /*053a*/ 	.byte	0x05
	.zero		1


	//   ....[70]....
        /*053c*/ 	.word	0x00000a10
        /*0540*/ 	.word	0x000000ff
        /*0544*/ 	.word	0x00000118
        /*0548*/ 	.short	0x0100
        /*054a*/ 	.byte	0x05
	.zero		1


	//   ....[71]....
        /*054c*/ 	.word	0x00000a20
        /*0550*/ 	.word	0x000000ff
        /*0554*/ 	.word	0x000002a0
        /*0558*/ 	.short	0x0100
        /*055a*/ 	.byte	0x05
	.zero		1


	//   ....[72]....
        /*055c*/ 	.word	0x00000a30
        /*0560*/ 	.word	0x000000ff
        /*0564*/ 	.word	0x00000120
        /*0568*/ 	.short	0x0100
        /*056a*/ 	.byte	0x05
	.zero		1


	//   ....[73]....
        /*056c*/ 	.word	0x00000a40
        /*0570*/ 	.word	0x000000ff
        /*0574*/ 	.word	0x000002a8
        /*0578*/ 	.short	0x0100
        /*057a*/ 	.byte	0x05
	.zero		1


	//   ....[74]....
        /*057c*/ 	.word	0x00000a50
        /*0580*/ 	.word	0x000000ff
        /*0584*/ 	.word	0x00000128
        /*0588*/ 	.short	0x0100
        /*058a*/ 	.byte	0x05
	.zero		1


	//   ....[75]....
        /*058c*/ 	.word	0x00000a60
        /*0590*/ 	.word	0x000000ff
        /*0594*/ 	.word	0x000002b0
        /*0598*/ 	.short	0x0100
        /*059a*/ 	.byte	0x05
	.zero		1


	//   ....[76]....
        /*059c*/ 	.word	0x00000a70
        /*05a0*/ 	.word	0x000000ff
        /*05a4*/ 	.word	0x00000130
        /*05a8*/ 	.short	0x0100
        /*05aa*/ 	.byte	0x05
	.zero		1


	//   ....[77]....
        /*05ac*/ 	.word	0x00000a80
        /*05b0*/ 	.word	0x000000ff
        /*05b4*/ 	.word	0x000002b8
        /*05b8*/ 	.short	0x0100
        /*05ba*/ 	.byte	0x05
	.zero		1


	//   ....[78]....
        /*05bc*/ 	.word	0x00000a90
        /*05c0*/ 	.word	0x000000ff
        /*05c4*/ 	.word	0x00000138
        /*05c8*/ 	.short	0x0100
        /*05ca*/ 	.byte	0x05
	.zero		1


	//   ....[79]....
        /*05cc*/ 	.word	0x00000aa0
        /*05d0*/ 	.word	0x000000ff
        /*05d4*/ 	.word	0x000002c0
        /*05d8*/ 	.short	0x0100
        /*05da*/ 	.byte	0x05
	.zero		1


	//   ....[80]....
        /*05dc*/ 	.word	0x00000ab0
        /*05e0*/ 	.word	0x000000ff
        /*05e4*/ 	.word	0x00000140
        /*05e8*/ 	.short	0x0100
        /*05ea*/ 	.byte	0x05
	.zero		1


	//   ....[81]....
        /*05ec*/ 	.word	0x00000ac0
        /*05f0*/ 	.word	0x000000ff
        /*05f4*/ 	.word	0x000002c8
        /*05f8*/ 	.short	0x0100
        /*05fa*/ 	.byte	0x05
	.zero		1


	//   ....[82]....
        /*05fc*/ 	.word	0x00000ad0
        /*0600*/ 	.word	0x000000ff
        /*0604*/ 	.word	0x00000148
        /*0608*/ 	.short	0x0100
        /*060a*/ 	.byte	0x05
	.zero		1


	//   ....[83]....
        /*060c*/ 	.word	0x00000ae0
        /*0610*/ 	.word	0x000000ff
        /*0614*/ 	.word	0x000002d0
        /*0618*/ 	.short	0x0100
        /*061a*/ 	.byte	0x05
	.zero		1


	//   ....[84]....
        /*061c*/ 	.word	0x00000af0
        /*0620*/ 	.word	0x000000ff
        /*0624*/ 	.word	0x00000150
        /*0628*/ 	.short	0x0100
        /*062a*/ 	.byte	0x05
	.zero		1


	//   ....[85]....
        /*062c*/ 	.word	0x00000b00
        /*0630*/ 	.word	0x000000ff
        /*0634*/ 	.word	0x000002d8
        /*0638*/ 	.short	0x0100
        /*063a*/ 	.byte	0x05
	.zero		1


	//   ....[86]....
        /*063c*/ 	.word	0x00000b10
        /*0640*/ 	.word	0x000000ff
        /*0644*/ 	.word	0x00000158
        /*0648*/ 	.short	0x0100
        /*064a*/ 	.byte	0x05
	.zero		1


	//   ....[87]....
        /*064c*/ 	.word	0x00000b20
        /*0650*/ 	.word	0x000000ff
        /*0654*/ 	.word	0x000002e0
        /*0658*/ 	.short	0x0100
        /*065a*/ 	.byte	0x05
	.zero		1


	//   ....[88]....
        /*065c*/ 	.word	0x00000b30
        /*0660*/ 	.word	0x000000ff
        /*0664*/ 	.word	0x00000160
        /*0668*/ 	.short	0x0100
        /*066a*/ 	.byte	0x05
	.zero		1


	//   ....[89]....
        /*066c*/ 	.word	0x00000b40
        /*0670*/ 	.word	0x000000ff
        /*0674*/ 	.word	0x000002e8
        /*0678*/ 	.short	0x0100
        /*067a*/ 	.byte	0x05
	.zero		1


	//   ....[90]....
        /*067c*/ 	.word	0x00000b50
        /*0680*/ 	.word	0x000000ff
        /*0684*/ 	.word	0x00000168
        /*0688*/ 	.short	0x0100
        /*068a*/ 	.byte	0x05
	.zero		1


	//   ....[91]....
        /*068c*/ 	.word	0x00000b60
        /*0690*/ 	.word	0x000000ff
        /*0694*/ 	.word	0x000002f0
        /*0698*/ 	.short	0x0100
        /*069a*/ 	.byte	0x05
	.zero		1


	//   ....[92]....
        /*069c*/ 	.word	0x00000b70
        /*06a0*/ 	.word	0x000000ff
        /*06a4*/ 	.word	0x00000170
        /*06a8*/ 	.short	0x0100
        /*06aa*/ 	.byte	0x05
	.zero		1


	//   ....[93]....
        /*06ac*/ 	.word	0x00000b80
        /*06b0*/ 	.word	0x000000ff
        /*06b4*/ 	.word	0x000002f8
        /*06b8*/ 	.short	0x0100
        /*06ba*/ 	.byte	0x05
	.zero		1


	//   ....[94]....
        /*06bc*/ 	.word	0x00000b90
        /*06c0*/ 	.word	0x000000ff
        /*06c4*/ 	.word	0x00000178
        /*06c8*/ 	.short	0x0100
        /*06ca*/ 	.byte	0x05
	.zero		1


	//   ....[95]....
        /*06cc*/ 	.word	0x00000ba0
        /*06d0*/ 	.word	0x000000ff
        /*06d4*/ 	.word	0x00000300
        /*06d8*/ 	.short	0x0100
        /*06da*/ 	.byte	0x05
	.zero		1


	//   ....[96]....
        /*06dc*/ 	.word	0x00000bb0
        /*06e0*/ 	.word	0x000000ff
        /*06e4*/ 	.word	0x00000180
        /*06e8*/ 	.short	0x0100
        /*06ea*/ 	.byte	0x05
	.zero		1


	//   ....[97]....
        /*06ec*/ 	.word	0x00000bc0
        /*06f0*/ 	.word	0x000000ff
        /*06f4*/ 	.word	0x00000308
        /*06f8*/ 	.short	0x0100
        /*06fa*/ 	.byte	0x05
	.zero		1


	//   ....[98]....
        /*06fc*/ 	.word	0x00000d00
        /*0700*/ 	.word	0x000000ff
        /*0704*/ 	.word	0x00000310
        /*0708*/ 	.short	0x0100
        /*070a*/ 	.byte	0x06
	.zero		1


	//   ....[99]....
        /*070c*/ 	.word	0x00000d10
        /*0710*/ 	.word	0x000000ff
        /*0714*/ 	.word	0x00000318
        /*0718*/ 	.short	0x0100
        /*071a*/ 	.byte	0x06
	.zero		1


	//   ....[100]....
        /*071c*/ 	.word	0x00000e00
        /*0720*/ 	.word	0x000000ff
        /*0724*/ 	.word	0x00000320
        /*0728*/ 	.short	0x0100
        /*072a*/ 	.byte	0x05
	.zero		1


	//   ....[101]....
        /*072c*/ 	.word	0x00000e10
        /*0730*/ 	.word	0x000000ff
        /*0734*/ 	.word	0x00000328
        /*0738*/ 	.short	0x0100
        /*073a*/ 	.byte	0x05
	.zero		1


	//   ....[102]....
        /*073c*/ 	.word	0x00000f50
        /*0740*/ 	.word	0x000000ff
        /*0744*/ 	.word	0x00000330
        /*0748*/ 	.short	0x0100
        /*074a*/ 	.byte	0x05
	.zero		1


	//   ....[103]....
        /*074c*/ 	.word	0x00000f60
        /*0750*/ 	.word	0x000000ff
        /*0754*/ 	.word	0x00000340
        /*0758*/ 	.short	0x0100
        /*075a*/ 	.byte	0x05
	.zero		1


	//   ....[104]....
        /*075c*/ 	.word	0x00000f70
        /*0760*/ 	.word	0x000000ff
        /*0764*/ 	.word	0x00000338
        /*0768*/ 	.short	0x0100
        /*076a*/ 	.byte	0x05
	.zero		1


	//   ....[105]....
        /*076c*/ 	.word	0x00000f80
        /*0770*/ 	.word	0x000000ff
        /*0774*/ 	.word	0x00000348
        /*0778*/ 	.short	0x0100
        /*077a*/ 	.byte	0x05
	.zero		1


	//   ....[106]....
        /*077c*/ 	.word	0x000010b0
        /*0780*/ 	.word	0x000000ff
        /*0784*/ 	.word	0x00000350
        /*0788*/ 	.short	0x0100
        /*078a*/ 	.byte	0x06
	.zero		1


	//   ....[107]....
        /*078c*/ 	.word	0x000010c0
        /*0790*/ 	.word	0x000000ff
        /*0794*/ 	.word	0x00000370
        /*0798*/ 	.short	0x0100
        /*079a*/ 	.byte	0x06
	.zero		1


	//   ....[108]....
        /*079c*/ 	.word	0x000010d0
        /*07a0*/ 	.word	0x000000ff
        /*07a4*/ 	.word	0x00000358
        /*07a8*/ 	.short	0x0100
        /*07aa*/ 	.byte	0x06
	.zero		1


	//   ....[109]....
        /*07ac*/ 	.word	0x000010e0
        /*07b0*/ 	.word	0x000000ff
        /*07b4*/ 	.word	0x00000378
        /*07b8*/ 	.short	0x0100
        /*07ba*/ 	.byte	0x06
	.zero		1


	//   ....[110]....
        /*07bc*/ 	.word	0x000010f0
        /*07c0*/ 	.word	0x000000ff
        /*07c4*/ 	.word	0x00000360
        /*07c8*/ 	.short	0x0100
        /*07ca*/ 	.byte	0x06
	.zero		1


	//   ....[111]....
        /*07cc*/ 	.word	0x00001100
        /*07d0*/ 	.word	0x000000ff
        /*07d4*/ 	.word	0x00000380
        /*07d8*/ 	.short	0x0100
        /*07da*/ 	.byte	0x06
	.zero		1


	//   ....[112]....
        /*07dc*/ 	.word	0x00001110
        /*07e0*/ 	.word	0x000000ff
        /*07e4*/ 	.word	0x00000368
        /*07e8*/ 	.short	0x0100
        /*07ea*/ 	.byte	0x06
	.zero		1


	//   ....[113]....
        /*07ec*/ 	.word	0x00001120
        /*07f0*/ 	.word	0x000000ff
        /*07f4*/ 	.word	0x00000388
        /*07f8*/ 	.short	0x0100
        /*07fa*/ 	.byte	0x06
	.zero		1


	//   ....[114]....
        /*07fc*/ 	.word	0x00001210
        /*0800*/ 	.word	0x000000ff
        /*0804*/ 	.word	0x00000390
        /*0808*/ 	.short	0x0100
        /*080a*/ 	.byte	0x05
	.zero		1


	//   ....[115]....
        /*080c*/ 	.word	0x00001220
        /*0810*/ 	.word	0x000000ff
        /*0814*/ 	.word	0x000003a0
        /*0818*/ 	.short	0x0100
        /*081a*/ 	.byte	0x05
	.zero		1


	//   ....[116]....
        /*081c*/ 	.word	0x00001230
        /*0820*/ 	.word	0x000000ff
        /*0824*/ 	.word	0x00000398
        /*0828*/ 	.short	0x0100
        /*082a*/ 	.byte	0x05
	.zero		1


	//   ....[117]....
        /*082c*/ 	.word	0x00001240
        /*0830*/ 	.word	0x000000ff
        /*0834*/ 	.word	0x000003a8
        /*0838*/ 	.short	0x0100
        /*083a*/ 	.byte	0x05
	.zero		1


	//   ....[118]....
        /*083c*/ 	.word	0x00001b10
        /*0840*/ 	.word	0x00000002
        /*0844*/ 	.word	0x000003a0
        /*0848*/ 	.short	0x010a
        /*084a*/ 	.byte	0xff
	.zero		1


	//   ....[119]....
        /*084c*/ 	.word	0x00001b40
        /*0850*/ 	.word	0x00000002
        /*0854*/ 	.word	0x00000390
        /*0858*/ 	.short	0x0101
        /*085a*/ 	.byte	0xff
	.zero		1


	//   ....[120]....
        /*085c*/ 	.word	0x00001c10
        /*0860*/ 	.word	0x000000ff
        /*0864*/ 	.word	0x00000188
        /*0868*/ 	.short	0x010a
        /*086a*/ 	.byte	0x08
	.zero		1


	//   ....[121]....
        /*086c*/ 	.word	0x00001cb0
        /*0870*/ 	.word	0x000000ff
        /*0874*/ 	.word	0x00000188
        /*0878*/ 	.short	0x010a
        /*087a*/ 	.byte	0x21
	.zero		1


	//   ....[122]....
        /*087c*/ 	.word	0x00001e00
        /*0880*/ 	.word	0x000000ff
        /*0884*/ 	.word	0x00000188
        /*0888*/ 	.short	0x010a
        /*088a*/ 	.byte	0x08
	.zero		1


	//   ....[123]....
        /*088c*/ 	.word	0x00001f10
        /*0890*/ 	.word	0x000000ff
        /*0894*/ 	.word	0x00000328
        /*0898*/ 	.short	0x0101
        /*089a*/ 	.byte	0x04
	.zero		1


	//   ....[124]....
        /*089c*/ 	.word	0x00001f30
        /*08a0*/ 	.word	0x000000ff
        /*08a4*/ 	.word	0x00000188
        /*08a8*/ 	.short	0x010a
        /*08aa*/ 	.byte	0x08
	.zero		1


	//   ....[125]....
        /*08ac*/ 	.word	0x00001fb0
        /*08b0*/ 	.word	0x000000ff
        /*08b4*/ 	.word	0x00000188
        /*08b8*/ 	.short	0x010a
        /*08ba*/ 	.byte	0x11
	.zero		1


	//   ....[126]....
        /*08bc*/ 	.word	0x00002100
        /*08c0*/ 	.word	0x000000ff
        /*08c4*/ 	.word	0x00000188
        /*08c8*/ 	.short	0x010a
        /*08ca*/ 	.byte	0x08
	.zero		1


	//   ....[127]....
        /*08cc*/ 	.word	0x00002240
        /*08d0*/ 	.word	0x00000002
        /*08d4*/ 	.word	0x00000330
        /*08d8*/ 	.short	0x010a
        /*08da*/ 	.byte	0xff
	.zero		1


	//   ....[128]....
        /*08dc*/ 	.word	0x00002300
        /*08e0*/ 	.word	0x00000002
        /*08e4*/ 	.word	0x00000000
        /*08e8*/ 	.short	0x0101
        /*08ea*/ 	.byte	0xff
	.zero		1


	//   ....[129]....
        /*08ec*/ 	.word	0x00002860
        /*08f0*/ 	.word	0x000000ff
        /*08f4*/ 	.word	0x00000000
        /*08f8*/ 	.short	0x010a
        /*08fa*/ 	.byte	0x05
	.zero		1


	//   ....[130]....
        /*08fc*/ 	.word	0x000028f0
        /*0900*/ 	.word	0x000000ff
        /*0904*/ 	.word	0x00000000
        /*0908*/ 	.short	0x010a
        /*090a*/ 	.byte	0x05
	.zero		1


	//   ....[131]....
        /*090c*/ 	.word	0x00002980
        /*0910*/ 	.word	0x000000ff
        /*0914*/ 	.word	0x00000000
        /*0918*/ 	.short	0x010a
        /*091a*/ 	.byte	0x05
	.zero		1


	//   ....[132]....
        /*091c*/ 	.word	0x00002a10
        /*0920*/ 	.word	0x000000ff
        /*0924*/ 	.word	0x00000000
        /*0928*/ 	.short	0x010a
        /*092a*/ 	.byte	0x05
	.zero		1


	//   ....[133]....
        /*092c*/ 	.word	0x00002aa0
        /*0930*/ 	.word	0x000000ff
        /*0934*/ 	.word	0x00000000
        /*0938*/ 	.short	0x010a
        /*093a*/ 	.byte	0x05
	.zero		1


	//   ....[134]....
        /*093c*/ 	.word	0x00002b30
        /*0940*/ 	.word	0x000000ff
        /*0944*/ 	.word	0x00000000
        /*0948*/ 	.short	0x010a
        /*094a*/ 	.byte	0x05
	.zero		1


	//   ....[135]....
        /*094c*/ 	.word	0x00002bc0
        /*0950*/ 	.word	0x000000ff
        /*0954*/ 	.word	0x00000000
        /*0958*/ 	.short	0x010a
        /*095a*/ 	.byte	0x05
	.zero		1


	//   ....[136]....
        /*095c*/ 	.word	0x00002c50
        /*0960*/ 	.word	0x000000ff
        /*0964*/ 	.word	0x00000000
        /*0968*/ 	.short	0x010a
        /*096a*/ 	.byte	0x05
	.zero		1


	//   ....[137]....
        /*096c*/ 	.word	0x00002ce0
        /*0970*/ 	.word	0x000000ff
        /*0974*/ 	.word	0x00000000
        /*0978*/ 	.short	0x010a
        /*097a*/ 	.byte	0x05
	.zero		1


	//   ....[138]....
        /*097c*/ 	.word	0x00002d70
        /*0980*/ 	.word	0x000000ff
        /*0984*/ 	.word	0x00000000
        /*0988*/ 	.short	0x010a
        /*098a*/ 	.byte	0x05
	.zero		1


	//   ....[139]....
        /*098c*/ 	.word	0x00002e00
        /*0990*/ 	.word	0x000000ff
        /*0994*/ 	.word	0x00000000
        /*0998*/ 	.short	0x010a
        /*099a*/ 	.byte	0x05
	.zero		1


	//   ....[140]....
        /*099c*/ 	.word	0x00002e90
        /*09a0*/ 	.word	0x000000ff
        /*09a4*/ 	.word	0x00000000
        /*09a8*/ 	.short	0x010a
        /*09aa*/ 	.byte	0x05
	.zero		1


	//   ....[141]....
        /*09ac*/ 	.word	0x00002f20
        /*09b0*/ 	.word	0x000000ff
        /*09b4*/ 	.word	0x00000000
        /*09b8*/ 	.short	0x010a
        /*09ba*/ 	.byte	0x05
	.zero		1


	//   ....[142]....
        /*09bc*/ 	.word	0x00002fb0
        /*09c0*/ 	.word	0x000000ff
        /*09c4*/ 	.word	0x00000000
        /*09c8*/ 	.short	0x010a
        /*09ca*/ 	.byte	0x05
	.zero		1


	//   ....[143]....
        /*09cc*/ 	.word	0x00003040
        /*09d0*/ 	.word	0x000000ff
        /*09d4*/ 	.word	0x00000000
        /*09d8*/ 	.short	0x010a
        /*09da*/ 	.byte	0x05
	.zero		1


	//   ....[144]....
        /*09dc*/ 	.word	0x000030d0
        /*09e0*/ 	.word	0x000000ff
        /*09e4*/ 	.word	0x00000000
        /*09e8*/ 	.short	0x010a
        /*09ea*/ 	.byte	0x05
	.zero		1


	//   ....[145]....
        /*09ec*/ 	.word	0x00003160
        /*09f0*/ 	.word	0x000000ff
        /*09f4*/ 	.word	0x00000000
        /*09f8*/ 	.short	0x010a
        /*09fa*/ 	.byte	0x05
	.zero		1


	//   ....[146]....
        /*09fc*/ 	.word	0x000031f0
        /*0a00*/ 	.word	0x000000ff
        /*0a04*/ 	.word	0x00000000
        /*0a08*/ 	.short	0x010a
        /*0a0a*/ 	.byte	0x05
	.zero		1


	//   ....[147]....
        /*0a0c*/ 	.word	0x00003280
        /*0a10*/ 	.word	0x000000ff
        /*0a14*/ 	.word	0x00000000
        /*0a18*/ 	.short	0x010a
        /*0a1a*/ 	.byte	0x05
	.zero		1


	//   ....[148]....
        /*0a1c*/ 	.word	0x00003310
        /*0a20*/ 	.word	0x000000ff
        /*0a24*/ 	.word	0x00000000
        /*0a28*/ 	.short	0x010a
        /*0a2a*/ 	.byte	0x05
	.zero		1


	//   ....[149]....
        /*0a2c*/ 	.word	0x000033a0
        /*0a30*/ 	.word	0x000000ff
        /*0a34*/ 	.word	0x00000000
        /*0a38*/ 	.short	0x010a
        /*0a3a*/ 	.byte	0x05
	.zero		1


	//   ....[150]....
        /*0a3c*/ 	.word	0x00003430
        /*0a40*/ 	.word	0x000000ff
        /*0a44*/ 	.word	0x00000000
        /*0a48*/ 	.short	0x010a
        /*0a4a*/ 	.byte	0x05
	.zero		1


	//   ....[151]....
        /*0a4c*/ 	.word	0x000034c0
        /*0a50*/ 	.word	0x000000ff
        /*0a54*/ 	.word	0x00000000
        /*0a58*/ 	.short	0x010a
        /*0a5a*/ 	.byte	0x05
	.zero		1


	//   ....[152]....
        /*0a5c*/ 	.word	0x00003550
        /*0a60*/ 	.word	0x000000ff
        /*0a64*/ 	.word	0x00000000
        /*0a68*/ 	.short	0x010a
        /*0a6a*/ 	.byte	0x05
	.zero		1


	//   ....[153]....
        /*0a6c*/ 	.word	0x000035e0
        /*0a70*/ 	.word	0x000000ff
        /*0a74*/ 	.word	0x00000000
        /*0a78*/ 	.short	0x010a
        /*0a7a*/ 	.byte	0x05
	.zero		1


	//   ....[154]....
        /*0a7c*/ 	.word	0x00003670
        /*0a80*/ 	.word	0x000000ff
        /*0a84*/ 	.word	0x00000000
        /*0a88*/ 	.short	0x010a
        /*0a8a*/ 	.byte	0x05
	.zero		1


	//   ....[155]....
        /*0a8c*/ 	.word	0x00003700
        /*0a90*/ 	.word	0x000000ff
        /*0a94*/ 	.word	0x00000000
        /*0a98*/ 	.short	0x010a
        /*0a9a*/ 	.byte	0x05
	.zero		1


	//   ....[156]....
        /*0a9c*/ 	.word	0x00003790
        /*0aa0*/ 	.word	0x000000ff
        /*0aa4*/ 	.word	0x00000000
        /*0aa8*/ 	.short	0x010a
        /*0aaa*/ 	.byte	0x05
	.zero		1


	//   ....[157]....
        /*0aac*/ 	.word	0x00003820
        /*0ab0*/ 	.word	0x000000ff
        /*0ab4*/ 	.word	0x00000000
        /*0ab8*/ 	.short	0x010a
        /*0aba*/ 	.byte	0x05
	.zero		1


	//   ....[158]....
        /*0abc*/ 	.word	0x000038b0
        /*0ac0*/ 	.word	0x000000ff
        /*0ac4*/ 	.word	0x00000000
        /*0ac8*/ 	.short	0x010a
        /*0aca*/ 	.byte	0x05
	.zero		1


	//   ....[159]....
        /*0acc*/ 	.word	0x00003940
        /*0ad0*/ 	.word	0x000000ff
        /*0ad4*/ 	.word	0x00000000
        /*0ad8*/ 	.short	0x010a
        /*0ada*/ 	.byte	0x05
	.zero		1


	//   ....[160]....
        /*0adc*/ 	.word	0x000039d0
        /*0ae0*/ 	.word	0x000000ff
        /*0ae4*/ 	.word	0x00000000
        /*0ae8*/ 	.short	0x010a
        /*0aea*/ 	.byte	0x05
	.zero		1


	//   ....[161]....
        /*0aec*/ 	.word	0x00003a60
        /*0af0*/ 	.word	0x000000ff
        /*0af4*/ 	.word	0x00000000
        /*0af8*/ 	.short	0x010a
        /*0afa*/ 	.byte	0x05
	.zero		1


	//   ....[162]....
        /*0afc*/ 	.word	0x00003af0
        /*0b00*/ 	.word	0x000000ff
        /*0b04*/ 	.word	0x00000000
        /*0b08*/ 	.short	0x010a
        /*0b0a*/ 	.byte	0x05
	.zero		1


	//   ....[163]....
        /*0b0c*/ 	.word	0x00003b80
        /*0b10*/ 	.word	0x000000ff
        /*0b14*/ 	.word	0x00000000
        /*0b18*/ 	.short	0x010a
        /*0b1a*/ 	.byte	0x05
	.zero		1


	//   ....[164]....
        /*0b1c*/ 	.word	0x00003c10
        /*0b20*/ 	.word	0x000000ff
        /*0b24*/ 	.word	0x00000000
        /*0b28*/ 	.short	0x010a
        /*0b2a*/ 	.byte	0x05
	.zero		1


	//   ....[165]....
        /*0b2c*/ 	.word	0x00003ca0
        /*0b30*/ 	.word	0x000000ff
        /*0b34*/ 	.word	0x00000000
        /*0b38*/ 	.short	0x010a
        /*0b3a*/ 	.byte	0x05
	.zero		1


	//   ....[166]....
        /*0b3c*/ 	.word	0x00003d30
        /*0b40*/ 	.word	0x000000ff
        /*0b44*/ 	.word	0x00000000
        /*0b48*/ 	.short	0x010a
        /*0b4a*/ 	.byte	0x05
	.zero		1


	//   ....[167]....
        /*0b4c*/ 	.word	0x00003dc0
        /*0b50*/ 	.word	0x000000ff
        /*0b54*/ 	.word	0x00000000
        /*0b58*/ 	.short	0x010a
        /*0b5a*/ 	.byte	0x05
	.zero		1


	//   ....[168]....
        /*0b5c*/ 	.word	0x00003e50
        /*0b60*/ 	.word	0x000000ff
        /*0b64*/ 	.word	0x00000000
        /*0b68*/ 	.short	0x010a
        /*0b6a*/ 	.byte	0x05
	.zero		1


	//   ....[169]....
        /*0b6c*/ 	.word	0x00003ee0
        /*0b70*/ 	.word	0x000000ff
        /*0b74*/ 	.word	0x00000000
        /*0b78*/ 	.short	0x010a
        /*0b7a*/ 	.byte	0x05
	.zero		1


	//   ....[170]....
        /*0b7c*/ 	.word	0x00003f70
        /*0b80*/ 	.word	0x000000ff
        /*0b84*/ 	.word	0x00000000
        /*0b88*/ 	.short	0x010a
        /*0b8a*/ 	.byte	0x05
	.zero		1


	//   ....[171]....
        /*0b8c*/ 	.word	0x00004000
        /*0b90*/ 	.word	0x000000ff
        /*0b94*/ 	.word	0x00000000
        /*0b98*/ 	.short	0x010a
        /*0b9a*/ 	.byte	0x05
	.zero		1


	//   ....[172]....
        /*0b9c*/ 	.word	0x00004090
        /*0ba0*/ 	.word	0x000000ff
        /*0ba4*/ 	.word	0x00000000
        /*0ba8*/ 	.short	0x010a
        /*0baa*/ 	.byte	0x05
	.zero		1


	//   ....[173]....
        /*0bac*/ 	.word	0x00004120
        /*0bb0*/ 	.word	0x000000ff
        /*0bb4*/ 	.word	0x00000000
        /*0bb8*/ 	.short	0x010a
        /*0bba*/ 	.byte	0x05
	.zero		1


	//   ....[174]....
        /*0bbc*/ 	.word	0x000041b0
        /*0bc0*/ 	.word	0x000000ff
        /*0bc4*/ 	.word	0x00000000
        /*0bc8*/ 	.short	0x010a
        /*0bca*/ 	.byte	0x05
	.zero		1


	//   ....[175]....
        /*0bcc*/ 	.word	0x00004240
        /*0bd0*/ 	.word	0x000000ff
        /*0bd4*/ 	.word	0x00000000
        /*0bd8*/ 	.short	0x010a
        /*0bda*/ 	.byte	0x05
	.zero		1


	//   ....[176]....
        /*0bdc*/ 	.word	0x000042d0
        /*0be0*/ 	.word	0x000000ff
        /*0be4*/ 	.word	0x00000000
        /*0be8*/ 	.short	0x010a
        /*0bea*/ 	.byte	0x05
	.zero		1


	//   ....[177]....
        /*0bec*/ 	.word	0x00004370
        /*0bf0*/ 	.word	0x00000000
        /*0bf4*/ 	.word	0x00000000
        /*0bf8*/ 	.short	0x010a
        /*0bfa*/ 	.byte	0xff
	.zero		1


	//   ....[178]....
        /*0bfc*/ 	.word	0x00004490
        /*0c00*/ 	.word	0x00000000
        /*0c04*/ 	.word	0x00000390
        /*0c08*/ 	.short	0x010a
        /*0c0a*/ 	.byte	0xff
	.zero		1


	//   ....[179]....
        /*0c0c*/ 	.word	0x00004500
        /*0c10*/ 	.word	0x00000000
        /*0c14*/ 	.word	0x00000000
        /*0c18*/ 	.short	0x0101
        /*0c1a*/ 	.byte	0xff
	.zero		1


	//   ....[180]....
        /*0c1c*/ 	.word	0x00004520
        /*0c20*/ 	.word	0x000000ff
        /*0c24*/ 	.word	0x00000340
        /*0c28*/ 	.short	0x010a
        /*0c2a*/ 	.byte	0x05
	.zero		1


	//   ....[181]....
        /*0c2c*/ 	.word	0x00004640
        /*0c30*/ 	.word	0x00000000
        /*0c34*/ 	.word	0x00000330
        /*0c38*/ 	.short	0x010a
        /*0c3a*/ 	.byte	0xff
	.zero		1


	//   ....[182]....
        /*0c3c*/ 	.word	0x00004740
        /*0c40*/ 	.word	0x00000000
        /*0c44*/ 	.word	0x00000000
        /*0c48*/ 	.short	0x0101
        /*0c4a*/ 	.byte	0xff
	.zero		1


	//   ....[183]....
        /*0c4c*/ 	.word	0x000047d0
        /*0c50*/ 	.word	0x000000ff
        /*0c54*/ 	.word	0x00000340
        /*0c58*/ 	.short	0x0106
        /*0c5a*/ 	.byte	0x05
	.zero		1


	//   ....[184]....
        /*0c5c*/ 	.word	0x000047f0
        /*0c60*/ 	.word	0x000000ff
        /*0c64*/ 	.word	0x00000340
        /*0c68*/ 	.short	0x010a
        /*0c6a*/ 	.byte	0x05
	.zero		1


	//   ....[185]....
        /*0c6c*/ 	.word	0x00004880
        /*0c70*/ 	.word	0x000000ff
        /*0c74*/ 	.word	0x00000340
        /*0c78*/ 	.short	0x0106
        /*0c7a*/ 	.byte	0x04
	.zero		1


	//   ....[186]....
        /*0c7c*/ 	.word	0x000048c0
        /*0c80*/ 	.word	0x00000000
        /*0c84*/ 	.word	0x00000340
        /*0c88*/ 	.short	0x010a
        /*0c8a*/ 	.byte	0xff
	.zero		1


	//   ....[187]....
        /*0c8c*/ 	.word	0x00004da0
        /*0c90*/ 	.word	0x00000000
        /*0c94*/ 	.word	0x00000330
        /*0c98*/ 	.short	0x010a
        /*0c9a*/ 	.byte	0xff
	.zero		1


	//   ....[188]....
        /*0c9c*/ 	.word	0x00004ea0
        /*0ca0*/ 	.word	0x00000003
        /*0ca4*/ 	.word	0x00000000
        /*0ca8*/ 	.short	0x0101
        /*0caa*/ 	.byte	0xff
	.zero		1


	//   ....[189]....
        /*0cac*/ 	.word	0x00004eb0
        /*0cb0*/ 	.word	0x000000ff
        /*0cb4*/ 	.word	0x00000000
        /*0cb8*/ 	.short	0x010a
        /*0cba*/ 	.byte	0x04
	.zero		1


	//   ....[190]....
        /*0cbc*/ 	.word	0x00004ed0
        /*0cc0*/ 	.word	0x000000ff
        /*0cc4*/ 	.word	0x00000370
        /*0cc8*/ 	.short	0x010a
        /*0cca*/ 	.byte	0x09
	.zero		1


	//   ....[191]....
        /*0ccc*/ 	.word	0x00004fb0
        /*0cd0*/ 	.word	0x000000ff
        /*0cd4*/ 	.word	0x00000000
        /*0cd8*/ 	.short	0x010a
        /*0cda*/ 	.byte	0x07
	.zero		1


	//   ....[192]....
        /*0cdc*/ 	.word	0x000050e0
        /*0ce0*/ 	.word	0x000000ff
        /*0ce4*/ 	.word	0x00000000
        /*0ce8*/ 	.short	0x010a
        /*0cea*/ 	.byte	0x04
	.zero		1


	//   ....[193]....
        /*0cec*/ 	.word	0x00005290
        /*0cf0*/ 	.word	0x000000ff
        /*0cf4*/ 	.word	0x00000000
        /*0cf8*/ 	.short	0x010a
        /*0cfa*/ 	.byte	0x05
	.zero		1


	//   ....[194]....
        /*0cfc*/ 	.word	0x00005320
        /*0d00*/ 	.word	0x000000ff
        /*0d04*/ 	.word	0x00000000
        /*0d08*/ 	.short	0x010a
        /*0d0a*/ 	.byte	0x05
	.zero		1


	//   ....[195]....
        /*0d0c*/ 	.word	0x000053b0
        /*0d10*/ 	.word	0x000000ff
        /*0d14*/ 	.word	0x00000000
        /*0d18*/ 	.short	0x010a
        /*0d1a*/ 	.byte	0x05
	.zero		1


	//   ....[196]....
        /*0d1c*/ 	.word	0x00005440
        /*0d20*/ 	.word	0x000000ff
        /*0d24*/ 	.word	0x00000000
        /*0d28*/ 	.short	0x010a
        /*0d2a*/ 	.byte	0x07
	.zero		1


	//   ....[197]....
        /*0d2c*/ 	.word	0x00005890
        /*0d30*/ 	.word	0x00000000
        /*0d34*/ 	.word	0x00000330
        /*0d38*/ 	.short	0x010a
        /*0d3a*/ 	.byte	0xff
	.zero		1


	//   ....[198]....
        /*0d3c*/ 	.word	0x00005980
        /*0d40*/ 	.word	0x00000000
        /*0d44*/ 	.word	0x00000000
        /*0d48*/ 	.short	0x0101
        /*0d4a*/ 	.byte	0xff
	.zero		1


	//   ....[199]....
        /*0d4c*/ 	.word	0x00005ca0
        /*0d50*/ 	.word	0x000000ff
        /*0d54*/ 	.word	0x00000328
        /*0d58*/ 	.short	0x010a
        /*0d5a*/ 	.byte	0x06
	.zero		1


	//   ....[200]....
        /*0d5c*/ 	.word	0x00005e20
        /*0d60*/ 	.word	0x000000ff
        /*0d64*/ 	.word	0x00000318
        /*0d68*/ 	.short	0x010a
        /*0d6a*/ 	.byte	0x06
	.zero		1


	//   ....[201]....
        /*0d6c*/ 	.word	0x00006150
        /*0d70*/ 	.word	0x000000ff
        /*0d74*/ 	.word	0x00000310
        /*0d78*/ 	.short	0x010b
        /*0d7a*/ 	.byte	0x06
	.zero		1


	//   ....[202]....
        /*0d7c*/ 	.word	0x00006170
        /*0d80*/ 	.word	0x000000ff
        /*0d84*/ 	.word	0x00000000
        /*0d88*/ 	.short	0x0101
        /*0d8a*/ 	.byte	0x27
	.zero		1


	//   ....[203]....
        /*0d8c*/ 	.word	0x000061b0
        /*0d90*/ 	.word	0x00000000
        /*0d94*/ 	.word	0x00000318
        /*0d98*/ 	.short	0x010a
        /*0d9a*/ 	.byte	0xff
	.zero		1


	//   ....[204]....
        /*0d9c*/ 	.word	0x00006410
        /*0da0*/ 	.word	0x00000000
        /*0da4*/ 	.word	0x00000330
        /*0da8*/ 	.short	0x010a
        /*0daa*/ 	.byte	0xff
	.zero		1


	//   ....[205]....
        /*0dac*/ 	.word	0x000064e0
        /*0db0*/ 	.word	0x00000000
        /*0db4*/ 	.word	0x00000000
        /*0db8*/ 	.short	0x0101
        /*0dba*/ 	.byte	0xff
	.zero		1


	//   ....[206]....
        /*0dbc*/ 	.word	0x00006b70
        /*0dc0*/ 	.word	0x000000ff
        /*0dc4*/ 	.word	0x00000310
        /*0dc8*/ 	.short	0x010a
        /*0dca*/ 	.byte	0x2e
	.zero		1


	//   ....[207]....
        /*0dcc*/ 	.word	0x00006ba0
        /*0dd0*/ 	.word	0x000000ff
        /*0dd4*/ 	.word	0x00000350
        /*0dd8*/ 	.short	0x010a
        /*0dda*/ 	.byte	0x32
	.zero		1


	//   ....[208]....
        /*0ddc*/ 	.word	0x00006cc0
        /*0de0*/ 	.word	0x000000ff
        /*0de4*/ 	.word	0x00000310
        /*0de8*/ 	.short	0x010a
        /*0dea*/ 	.byte	0x2e
	.zero		1


	//   ....[209]....
        /*0dec*/ 	.word	0x00006e50
        /*0df0*/ 	.word	0x000000ff
        /*0df4*/ 	.word	0x00000000
        /*0df8*/ 	.short	0x0101
        /*0dfa*/ 	.byte	0x04
	.zero		1


	//   ....[210]....
        /*0dfc*/ 	.word	0x00006ea0
        /*0e00*/ 	.word	0x000000ff
        /*0e04*/ 	.word	0x00000350
        /*0e08*/ 	.short	0x010a
        /*0e0a*/ 	.byte	0x32
	.zero		1


	//   ....[211]....
        /*0e0c*/ 	.word	0x000070e0
        /*0e10*/ 	.word	0x000000ff
        /*0e14*/ 	.word	0x00000000
        /*0e18*/ 	.short	0x0101
        /*0e1a*/ 	.byte	0x05
	.zero		1


	//   ....[212]....
        /*0e1c*/ 	.word	0x000076f0
        /*0e20*/ 	.word	0x00000002
        /*0e24*/ 	.word	0x000003a0
        /*0e28*/ 	.short	0x010a
        /*0e2a*/ 	.byte	0xff
	.zero		1


	//   ....[213]....
        /*0e2c*/ 	.word	0x00007750
        /*0e30*/ 	.word	0x00000002
        /*0e34*/ 	.word	0x00000188
        /*0e38*/ 	.short	0x010a
        /*0e3a*/ 	.byte	0xff
	.zero		1


	//   ....[214]....
        /*0e3c*/ 	.word	0x000077b0
        /*0e40*/ 	.word	0x00000002
        /*0e44*/ 	.word	0x00000188
        /*0e48*/ 	.short	0x010a
        /*0e4a*/ 	.byte	0xff
	.zero		1


	//   ....[215]....
        /*0e4c*/ 	.word	0x00007800
        /*0e50*/ 	.word	0x00000002
        /*0e54*/ 	.word	0x00000330
        /*0e58*/ 	.short	0x010a
        /*0e5a*/ 	.byte	0xff
	.zero		1


	//   ....[216]....
        /*0e5c*/ 	.word	0x00007860
        /*0e60*/ 	.word	0x00000000
        /*0e64*/ 	.word	0x00000000
        /*0e68*/ 	.short	0x010a
        /*0e6a*/ 	.byte	0xff
	.zero		1


	//   ....[217]....
        /*0e6c*/ 	.word	0x000078c0
        /*0e70*/ 	.word	0x00000000
        /*0e74*/ 	.word	0x00000000
        /*0e78*/ 	.short	0x010a
        /*0e7a*/ 	.byte	0xff
	.zero		1


	//   ....[218]....
        /*0e7c*/ 	.word	0x00007920
        /*0e80*/ 	.word	0x00000000
        /*0e84*/ 	.word	0x00000000
        /*0e88*/ 	.short	0x010a
        /*0e8a*/ 	.byte	0xff
	.zero		1


	//   ....[219]....
        /*0e8c*/ 	.word	0x00007980
        /*0e90*/ 	.word	0x00000000
        /*0e94*/ 	.word	0x00000000
        /*0e98*/ 	.short	0x010a
        /*0e9a*/ 	.byte	0xff
	.zero		1


	//   ....[220]....
        /*0e9c*/ 	.word	0x000079e0
        /*0ea0*/ 	.word	0x00000000
        /*0ea4*/ 	.word	0x00000000
        /*0ea8*/ 	.short	0x010a
        /*0eaa*/ 	.byte	0xff
	.zero		1


	//   ....[221]....
        /*0eac*/ 	.word	0x00007a40
        /*0eb0*/ 	.word	0x00000000
        /*0eb4*/ 	.word	0x00000000
        /*0eb8*/ 	.short	0x010a
        /*0eba*/ 	.byte	0xff
	.zero		1


	//   ....[222]....
        /*0ebc*/ 	.word	0x00007aa0
        /*0ec0*/ 	.word	0x00000000
        /*0ec4*/ 	.word	0x00000000
        /*0ec8*/ 	.short	0x010a
        /*0eca*/ 	.byte	0xff
	.zero		1


	//   ....[223]....
        /*0ecc*/ 	.word	0x00007b00
        /*0ed0*/ 	.word	0x00000000
        /*0ed4*/ 	.word	0x00000000
        /*0ed8*/ 	.short	0x010a
        /*0eda*/ 	.byte	0xff
	.zero		1


	//   ....[224]....
        /*0edc*/ 	.word	0x00007b60
        /*0ee0*/ 	.word	0x00000000
        /*0ee4*/ 	.word	0x00000000
        /*0ee8*/ 	.short	0x010a
        /*0eea*/ 	.byte	0xff
	.zero		1


	//   ....[225]....
        /*0eec*/ 	.word	0x00007bc0
        /*0ef0*/ 	.word	0x00000000
        /*0ef4*/ 	.word	0x00000000
        /*0ef8*/ 	.short	0x010a
        /*0efa*/ 	.byte	0xff
	.zero		1


	//   ....[226]....
        /*0efc*/ 	.word	0x00007c20
        /*0f00*/ 	.word	0x00000000
        /*0f04*/ 	.word	0x00000000
        /*0f08*/ 	.short	0x010a
        /*0f0a*/ 	.byte	0xff
	.zero		1


	//   ....[227]....
        /*0f0c*/ 	.word	0x00007c80
        /*0f10*/ 	.word	0x00000000
        /*0f14*/ 	.word	0x00000000
        /*0f18*/ 	.short	0x010a
        /*0f1a*/ 	.byte	0xff
	.zero		1


	//   ....[228]....
        /*0f1c*/ 	.word	0x00007ce0
        /*0f20*/ 	.word	0x00000000
        /*0f24*/ 	.word	0x00000000
        /*0f28*/ 	.short	0x010a
        /*0f2a*/ 	.byte	0xff
	.zero		1


	//   ....[229]....
        /*0f2c*/ 	.word	0x00007d40
        /*0f30*/ 	.word	0x00000000
        /*0f34*/ 	.word	0x00000000
        /*0f38*/ 	.short	0x010a
        /*0f3a*/ 	.byte	0xff
	.zero		1


	//   ....[230]....
        /*0f3c*/ 	.word	0x00007da0
        /*0f40*/ 	.word	0x00000000
        /*0f44*/ 	.word	0x00000000
        /*0f48*/ 	.short	0x010a
        /*0f4a*/ 	.byte	0xff
	.zero		1


	//   ....[231]....
        /*0f4c*/ 	.word	0x00007e00
        /*0f50*/ 	.word	0x00000000
        /*0f54*/ 	.word	0x00000000
        /*0f58*/ 	.short	0x010a
        /*0f5a*/ 	.byte	0xff
	.zero		1


	//   ....[232]....
        /*0f5c*/ 	.word	0x00007e60
        /*0f60*/ 	.word	0x00000000
        /*0f64*/ 	.word	0x00000000
        /*0f68*/ 	.short	0x010a
        /*0f6a*/ 	.byte	0xff
	.zero		1


	//   ....[233]....
        /*0f6c*/ 	.word	0x00007ec0
        /*0f70*/ 	.word	0x00000000
        /*0f74*/ 	.word	0x00000000
        /*0f78*/ 	.short	0x010a
        /*0f7a*/ 	.byte	0xff
	.zero		1


	//   ....[234]....
        /*0f7c*/ 	.word	0x00007f20
        /*0f80*/ 	.word	0x00000000
        /*0f84*/ 	.word	0x00000000
        /*0f88*/ 	.short	0x010a
        /*0f8a*/ 	.byte	0xff
	.zero		1


	//   ....[235]....
        /*0f8c*/ 	.word	0x00007f80
        /*0f90*/ 	.word	0x00000000
        /*0f94*/ 	.word	0x00000000
        /*0f98*/ 	.short	0x010a
        /*0f9a*/ 	.byte	0xff
	.zero		1


	//   ....[236]....
        /*0f9c*/ 	.word	0x00007fe0
        /*0fa0*/ 	.word	0x00000000
        /*0fa4*/ 	.word	0x00000000
        /*0fa8*/ 	.short	0x010a
        /*0faa*/ 	.byte	0xff
	.zero		1


	//   ....[237]....
        /*0fac*/ 	.word	0x00008040
        /*0fb0*/ 	.word	0x00000000
        /*0fb4*/ 	.word	0x00000000
        /*0fb8*/ 	.short	0x010a
        /*0fba*/ 	.byte	0xff
	.zero		1


	//   ....[238]....
        /*0fbc*/ 	.word	0x000080a0
        /*0fc0*/ 	.word	0x00000000
        /*0fc4*/ 	.word	0x00000000
        /*0fc8*/ 	.short	0x010a
        /*0fca*/ 	.byte	0xff
	.zero		1


	//   ....[239]....
        /*0fcc*/ 	.word	0x00008100
        /*0fd0*/ 	.word	0x00000000
        /*0fd4*/ 	.word	0x00000000
        /*0fd8*/ 	.short	0x010a
        /*0fda*/ 	.byte	0xff
	.zero		1


	//   ....[240]....
        /*0fdc*/ 	.word	0x00008160
        /*0fe0*/ 	.word	0x00000000
        /*0fe4*/ 	.word	0x00000000
        /*0fe8*/ 	.short	0x010a
        /*0fea*/ 	.byte	0xff
	.zero		1


	//   ....[241]....
        /*0fec*/ 	.word	0x000081c0
        /*0ff0*/ 	.word	0x00000000
        /*0ff4*/ 	.word	0x00000000
        /*0ff8*/ 	.short	0x010a
        /*0ffa*/ 	.byte	0xff
	.zero		1


	//   ....[242]....
        /*0ffc*/ 	.word	0x00008220
        /*1000*/ 	.word	0x00000000
        /*1004*/ 	.word	0x00000000
        /*1008*/ 	.short	0x010a
        /*100a*/ 	.byte	0xff
	.zero		1


	//   ....[243]....
        /*100c*/ 	.word	0x00008280
        /*1010*/ 	.word	0x00000000
        /*1014*/ 	.word	0x00000000
        /*1018*/ 	.short	0x010a
        /*101a*/ 	.byte	0xff
	.zero		1


	//   ....[244]....
        /*101c*/ 	.word	0x000082e0
        /*1020*/ 	.word	0x00000000
        /*1024*/ 	.word	0x00000000
        /*1028*/ 	.short	0x010a
        /*102a*/ 	.byte	0xff
	.zero		1


	//   ....[245]....
        /*102c*/ 	.word	0x00008340
        /*1030*/ 	.word	0x00000000
        /*1034*/ 	.word	0x00000000
        /*1038*/ 	.short	0x010a
        /*103a*/ 	.byte	0xff
	.zero		1


	//   ....[246]....
        /*103c*/ 	.word	0x000083a0
        /*1040*/ 	.word	0x00000000
        /*1044*/ 	.word	0x00000000
        /*1048*/ 	.short	0x010a
        /*104a*/ 	.byte	0xff
	.zero		1


	//   ....[247]....
        /*104c*/ 	.word	0x00008400
        /*1050*/ 	.word	0x00000000
        /*1054*/ 	.word	0x00000000
        /*1058*/ 	.short	0x010a
        /*105a*/ 	.byte	0xff
	.zero		1


	//   ....[248]....
        /*105c*/ 	.word	0x00008460
        /*1060*/ 	.word	0x00000000
        /*1064*/ 	.word	0x00000000
        /*1068*/ 	.short	0x010a
        /*106a*/ 	.byte	0xff
	.zero		1


	//   ....[249]....
        /*106c*/ 	.word	0x000084c0
        /*1070*/ 	.word	0x00000000
        /*1074*/ 	.word	0x00000000
        /*1078*/ 	.short	0x010a
        /*107a*/ 	.byte	0xff
	.zero		1


	//   ....[250]....
        /*107c*/ 	.word	0x00008520
        /*1080*/ 	.word	0x00000000
        /*1084*/ 	.word	0x00000000
        /*1088*/ 	.short	0x010a
        /*108a*/ 	.byte	0xff
	.zero		1


	//   ....[251]....
        /*108c*/ 	.word	0x00008580
        /*1090*/ 	.word	0x00000000
        /*1094*/ 	.word	0x00000000
        /*1098*/ 	.short	0x010a
        /*109a*/ 	.byte	0xff
	.zero		1


	//   ....[252]....
        /*109c*/ 	.word	0x000085e0
        /*10a0*/ 	.word	0x00000000
        /*10a4*/ 	.word	0x00000000
        /*10a8*/ 	.short	0x010a
        /*10aa*/ 	.byte	0xff
	.zero		1


	//   ....[253]....
        /*10ac*/ 	.word	0x00008640
        /*10b0*/ 	.word	0x00000000
        /*10b4*/ 	.word	0x00000000
        /*10b8*/ 	.short	0x010a
        /*10ba*/ 	.byte	0xff
	.zero		1


	//   ....[254]....
        /*10bc*/ 	.word	0x000086a0
        /*10c0*/ 	.word	0x00000000
        /*10c4*/ 	.word	0x00000000
        /*10c8*/ 	.short	0x010a
        /*10ca*/ 	.byte	0xff
	.zero		1


	//   ....[255]....
        /*10cc*/ 	.word	0x00008700
        /*10d0*/ 	.word	0x00000000
        /*10d4*/ 	.word	0x00000000
        /*10d8*/ 	.short	0x010a
        /*10da*/ 	.byte	0xff
	.zero		1


	//   ....[0]....
        /*10dc*/ 	.word	0x00008760
        /*10e0*/ 	.word	0x00000000
        /*10e4*/ 	.word	0x00000000
        /*10e8*/ 	.short	0x010a
        /*10ea*/ 	.byte	0xff
	.zero		1


	//   ....[1]....
        /*10ec*/ 	.word	0x000087c0
        /*10f0*/ 	.word	0x00000000
        /*10f4*/ 	.word	0x00000000
        /*10f8*/ 	.short	0x010a
        /*10fa*/ 	.byte	0xff
	.zero		1


	//   ....[2]....
        /*10fc*/ 	.word	0x00008820
        /*1100*/ 	.word	0x00000000
        /*1104*/ 	.word	0x00000000
        /*1108*/ 	.short	0x010a
        /*110a*/ 	.byte	0xff
	.zero		1


	//   ....[3]....
        /*110c*/ 	.word	0x00008880
        /*1110*/ 	.word	0x00000000
        /*1114*/ 	.word	0x00000000
        /*1118*/ 	.short	0x010a
        /*111a*/ 	.byte	0xff
	.zero		1


	//   ....[4]....
        /*111c*/ 	.word	0x000088e0
        /*1120*/ 	.word	0x00000000
        /*1124*/ 	.word	0x00000000
        /*1128*/ 	.short	0x010a
        /*112a*/ 	.byte	0xff
	.zero		1


	//   ....[5]....
        /*112c*/ 	.word	0x00008940
        /*1130*/ 	.word	0x00000000
        /*1134*/ 	.word	0x00000000
        /*1138*/ 	.short	0x010a
        /*113a*/ 	.byte	0xff
	.zero		1


	//   ....[6]....
        /*113c*/ 	.word	0x000089a0
        /*1140*/ 	.word	0x00000000
        /*1144*/ 	.word	0x00000000
        /*1148*/ 	.short	0x010a
        /*114a*/ 	.byte	0xff
	.zero		1


	//   ....[7]....
        /*114c*/ 	.word	0x00008a00
        /*1150*/ 	.word	0x00000000
        /*1154*/ 	.word	0x00000000
        /*1158*/ 	.short	0x010a
        /*115a*/ 	.byte	0xff
	.zero		1


	//   ....[8]....
        /*115c*/ 	.word	0x00008a50
        /*1160*/ 	.word	0x00000000
        /*1164*/ 	.word	0x00000390
        /*1168*/ 	.short	0x010a
        /*116a*/ 	.byte	0xff
	.zero		1


	//   ....[9]....
        /*116c*/ 	.word	0x00008ab0
        /*1170*/ 	.word	0x00000000
        /*1174*/ 	.word	0x00000340
        /*1178*/ 	.short	0x010a
        /*117a*/ 	.byte	0xff
	.zero		1


	//   ....[10]....
        /*117c*/ 	.word	0x00008b00
        /*1180*/ 	.word	0x00000000
        /*1184*/ 	.word	0x00000330
        /*1188*/ 	.short	0x010a
        /*118a*/ 	.byte	0xff
	.zero		1


	//   ....[11]....
        /*118c*/ 	.word	0x00008b60
        /*1190*/ 	.word	0x00000000
        /*1194*/ 	.word	0x00000340
        /*1198*/ 	.short	0x010a
        /*119a*/ 	.byte	0xff
	.zero		1


	//   ....[12]....
        /*119c*/ 	.word	0x00008bb0
        /*11a0*/ 	.word	0x00000000
        /*11a4*/ 	.word	0x00000330
        /*11a8*/ 	.short	0x010a
        /*11aa*/ 	.byte	0xff
	.zero		1


	//   ....[13]....
        /*11ac*/ 	.word	0x00008c10
        /*11b0*/ 	.word	0x00000002
        /*11b4*/ 	.word	0x00000370
        /*11b8*/ 	.short	0x010a
        /*11ba*/ 	.byte	0xff
	.zero		1


	//   ....[14]....
        /*11bc*/ 	.word	0x00008c70
        /*11c0*/ 	.word	0x00000000
        /*11c4*/ 	.word	0x00000000
        /*11c8*/ 	.short	0x010a
        /*11ca*/ 	.byte	0xff
	.zero		1


	//   ....[15]....
        /*11cc*/ 	.word	0x00008cd0
        /*11d0*/ 	.word	0x00000000
        /*11d4*/ 	.word	0x00000000
        /*11d8*/ 	.short	0x010a
        /*11da*/ 	.byte	0xff
	.zero		1


	//   ....[16]....
        /*11dc*/ 	.word	0x00008d30
        /*11e0*/ 	.word	0x00000000
        /*11e4*/ 	.word	0x00000000
        /*11e8*/ 	.short	0x010a
        /*11ea*/ 	.byte	0xff
	.zero		1


	//   ....[17]....
        /*11ec*/ 	.word	0x00008d90
        /*11f0*/ 	.word	0x00000000
        /*11f4*/ 	.word	0x00000000
        /*11f8*/ 	.short	0x010a
        /*11fa*/ 	.byte	0xff
	.zero		1


	//   ....[18]....
        /*11fc*/ 	.word	0x00008df0
        /*1200*/ 	.word	0x00000000
        /*1204*/ 	.word	0x00000000
        /*1208*/ 	.short	0x010a
        /*120a*/ 	.byte	0xff
	.zero		1


	//   ....[19]....
        /*120c*/ 	.word	0x00008e40
        /*1210*/ 	.word	0x00000000
        /*1214*/ 	.word	0x00000330
        /*1218*/ 	.short	0x010a
        /*121a*/ 	.byte	0xff
	.zero		1


	//   ....[20]....
        /*121c*/ 	.word	0x00008ea0
        /*1220*/ 	.word	0x00000000
        /*1224*/ 	.word	0x00000328
        /*1228*/ 	.short	0x010a
        /*122a*/ 	.byte	0xff
	.zero		1


	//   ....[21]....
        /*122c*/ 	.word	0x00008f00
        /*1230*/ 	.word	0x00000000
        /*1234*/ 	.word	0x00000318
        /*1238*/ 	.short	0x010a
        /*123a*/ 	.byte	0xff
	.zero		1


	//   ....[22]....
        /*123c*/ 	.word	0x00008f50
        /*1240*/ 	.word	0x00000000
        /*1244*/ 	.word	0x00000330
        /*1248*/ 	.short	0x010a
        /*124a*/ 	.byte	0xff
	.zero		1


	//   ....[23]....
        /*124c*/ 	.word	0x00008fb0
        /*1250*/ 	.word	0x00000000
        /*1254*/ 	.word	0x00000310
        /*1258*/ 	.short	0x010a
        /*125a*/ 	.byte	0xff
	.zero		1


	//   ....[24]....
        /*125c*/ 	.word	0x00009010
        /*1260*/ 	.word	0x00000000
        /*1264*/ 	.word	0x00000350
        /*1268*/ 	.short	0x010a
        /*126a*/ 	.byte	0xff
	.zero		1


	//----- nvinfo : EIATTR_NUM_MBARRIERS
	.align		4
.L_44:
        /*126c*/ 	.byte	0x03, 0x38
        /*126e*/ 	.short	0x0076


	//----- nvinfo : EIATTR_EXIT_INSTR_OFFSETS
	.align		4
        /*1270*/ 	.byte	0x04, 0x1c
        /*1272*/ 	.short	(.L_46 - .L_45)


	//   ....[0]....
.L_45:
        /*1274*/ 	.word	0x000043a0


	//   ....[1]....
        /*1278*/ 	.word	0x00004890


	//   ....[2]....
        /*127c*/ 	.word	0x000048f0


	//   ....[3]....
        /*1280*/ 	.word	0x000056a0


	//   ....[4]....
        /*1284*/ 	.word	0x000061e0


	//   ....[5]....
        /*1288*/ 	.word	0x00006220


	//   ....[6]....
        /*128c*/ 	.word	0x000076e0


	//----- nvinfo : EIATTR_MAX_THREADS
	.align		4
.L_46:
        /*1290*/ 	.byte	0x04, 0x05
        /*1292*/ 	.short	(.L_48 - .L_47)
.L_47:
        /*1294*/ 	.word	0x00000100
        /*1298*/ 	.word	0x00000001
        /*129c*/ 	.word	0x00000001


	//----- nvinfo : EIATTR_CRS_STACK_SIZE
	.align		4
.L_48:
        /*12a0*/ 	.byte	0x04, 0x1e
        /*12a2*/ 	.short	(.L_50 - .L_49)
.L_49:
        /*12a4*/ 	.word	0x00000000


	//----- nvinfo : EIATTR_CBANK_PARAM_SIZE
	.align		4
.L_50:
        /*12a8*/ 	.byte	0x03, 0x19
        /*12aa*/ 	.short	0x0800


	//----- nvinfo : EIATTR_PARAM_CBANK
	.align		4
        /*12ac*/ 	.byte	0x04, 0x0a
        /*12ae*/ 	.short	(.L_52 - .L_51)
	.align		4
.L_51:
        /*12b0*/ 	.word	index@(.nv.constant0._ZN7cutlass13device_kernelINS_4gemm6kernel13GemmUniversalIN4cute5tupleIJiiiiEEENS1_10collective13CollectiveMmaINS1_35MainloopSm100TmaUmmaWarpSpecializedILi49ELi2ELi4ENS5_IJNS4_1CILi1EEESB_SB_EEEEENS5_IJNSA_ILi128EEENSA_ILi16EEENSA_ILi32EEEEEEaNS5_IJlSB_lEEEaSI_NS4_8TiledMMAINS4_8MMA_AtomIJNS4_15SM100_MMA_S8_SSIaaiLi128ELi16ELNS4_4UMMA5MajorE0ELSN_0ELNSM_8SaturateE0EEEEEENS4_6LayoutISC_NS5_IJNSA_ILi0EEESS_SS_EEEEENS5_IJNS4_10UnderscoreESV_SV_EEEEENS4_13SM90_TMA_LOADENS4_14ComposedLayoutINS4_7SwizzleILi1ELi4ELi3EEENS4_18smem_ptr_flag_bitsILi8EEENSR_INS5_IJNSA_ILi8EEESG_EEENS5_IJSG_SB_EEEEEEEvNS4_8identityESY_S18_vS19_EENS_8epilogue10collective18CollectiveEpilogueINS1B_23Sm100TmaWarpSpecializedILi1ELi1ELi16ELb0ELb0EEEJSH_NS5_IJNSR_ISE_SB_EENSR_ISF_SB_EEEEEaSI_aSI_NS1B_6fusion15FusionCallbacksIS1F_NS1J_17LinearCombinationIaiaiLNS_15FloatRoundStyleE2EEESH_S1I_JEEENS4_5SM1004TMEM4LOAD26SM100_TMEM_LOAD_32dp32b16xESY_NSZ_INS10_ILi0ELi4ELi3EEES13_NSR_INS5_IJS14_SF_EEENS5_IJSF_SB_EEEEEEENS4_39AutoVectorizingCopyWithAssumedAlignmentILi128EEENS4_14SM90_TMA_STOREES1X_S1Z_S1Z_EEEvvEEEEvNT_6ParamsE)
        /*12b4*/ 	.short	0x0380
        /*12b6*/ 	.short	0x0800


	//----- nvinfo : EIATTR_SW_WAR
	.align		4
.L_52:
        /*12b8*/ 	.byte	0x04, 0x36
        /*12ba*/ 	.short	(.L_54 - .L_53)
.L_53:
        /*12bc*/ 	.word	0x00000008
.L_54:


//--------------------- .nv.callgraph             --------------------------
	.section	.nv.callgraph,"",@"SHT_CUDA_CALLGRAPH"
	.align	4
	.sectionentsize	8
	.align		4
        /*0000*/ 	.word	0x00000000
	.align		4
        /*0004*/ 	.word	0xffffffff
	.align		4
        /*0008*/ 	.word	index@(_ZN7cutlass13device_kernelINS_4gemm6kernel13GemmUniversalIN4cute5tupleIJiiiiEEENS1_10collective13CollectiveMmaINS1_35MainloopSm100TmaUmmaWarpSpecializedILi49ELi2ELi4ENS5_IJNS4_1CILi1EEESB_SB_EEEEENS5_IJNSA_ILi128EEENSA_ILi16EEENSA_ILi32EEEEEEaNS5_IJlSB_lEEEaSI_NS4_8TiledMMAINS4_8MMA_AtomIJNS4_15SM100_MMA_S8_SSIaaiLi128ELi16ELNS4_4UMMA5MajorE0ELSN_0ELNSM_8SaturateE0EEEEEENS4_6LayoutISC_NS5_IJNSA_ILi0EEESS_SS_EEEEENS5_IJNS4_10UnderscoreESV_SV_EEEEENS4_13SM90_TMA_LOADENS4_14ComposedLayoutINS4_7SwizzleILi1ELi4ELi3EEENS4_18smem_ptr_flag_bitsILi8EEENSR_INS5_IJNSA_ILi8EEESG_EEENS5_IJSG_SB_EEEEEEEvNS4_8identityESY_S18_vS19_EENS_8epilogue10collective18CollectiveEpilogueINS1B_23Sm100TmaWarpSpecializedILi1ELi1ELi16ELb0ELb0EEEJSH_NS5_IJNSR_ISE_SB_EENSR_ISF_SB_EEEEEaSI_aSI_NS1B_6fusion15FusionCallbacksIS1F_NS1J_17LinearCombinationIaiaiLNS_15FloatRoundStyleE2EEESH_S1I_JEEENS4_5SM1004TMEM4LOAD26SM100_TMEM_LOAD_32dp32b16xESY_NSZ_INS10_ILi0ELi4ELi3EEES13_NSR_INS5_IJS14_SF_EEENS5_IJSF_SB_EEEEEEENS4_39AutoVectorizingCopyWithAssumedAlignmentILi128EEENS4_14SM90_TMA_STOREES1X_S1Z_S1Z_EEEvvEEEEvNT_6ParamsE)
	.align		4
        /*000c*/ 	.word	index@(__assertfail)
	.align		4
        /*0010*/ 	.word	0x00000000
	.align		4
        /*0014*/ 	.word	0xfffffffe
	.align		4
        /*0018*/ 	.word	0x00000000
	.align		4
        /*001c*/ 	.word	0xfffffffd
	.align		4
        /*0020*/ 	.word	0x00000000
	.align		4
        /*0024*/ 	.word	0xfffffffc


//--------------------- .nv.constant4             --------------------------
	.section	.nv.constant4,"a",@progbits
	.align	8
	.align		8
.nv.constant4:
        /*0000*/ 	.dword	__assertfail
	.align		8
        /*0008*/ 	.dword	__unnamed_1
	.align		8
        /*0010*/ 	.dword	_ZN40_INTERNAL_5485598e_4_k_cu_6ef609cd_164504cuda3std3__45__cpo5beginE
	.align		8
        /*0018*/ 	.dword	_ZN40_INTERNAL_5485598e_4_k_cu_6ef609cd_164504cuda3std3__45__cpo3endE
	.align		8
        /*0020*/ 	.dword	_ZN40_INTERNAL_5485598e_4_k_cu_6ef609cd_164504cuda3std3__45__cpo6cbeginE
	.align		8
        /*0028*/ 	.dword	_ZN40_INTERNAL_5485598e_4_k_cu_6ef609cd_164504cuda3std3__45__cpo4cendE
	.align		8
        /*0030*/ 	.dword	_ZN40_INTERNAL_5485598e_4_k_cu_6ef609cd_164504cuda3std3__442_GLOBAL__N__5485598e_4_k_cu_6ef609cd_164506ignoreE
	.align		8
        /*0038*/ 	.dword	_ZN40_INTERNAL_5485598e_4_k_cu_6ef609cd_164504cuda3std3__419piecewise_constructE
	.align		8
        /*0040*/ 	.dword	_ZN40_INTERNAL_5485598e_4_k_cu_6ef609cd_164504cuda3std3__48in_placeE
	.align		8
        /*0048*/ 	.dword	_ZN40_INTERNAL_5485598e_4_k_cu_6ef609cd_164504cuda3std6ranges3__45__cpo4swapE
	.align		8
        /*0050*/ 	.dword	_ZN40_INTERNAL_5485598e_4_k_cu_6ef609cd_164504cuda3std6ranges3__45__cpo9iter_moveE
	.align		8
        /*0058*/ 	.dword	_ZN40_INTERNAL_5485598e_4_k_cu_6ef609cd_164504cute7productE
	.align		8
        /*0060*/ 	.dword	_ZN40_INTERNAL_5485598e_4_k_cu_6ef609cd_164504cute1_E
	.align		8
        /*0068*/ 	.dword	$str$25
	.align		8
        /*0070*/ 	.dword	$str$26


//--------------------- .text._ZN7cutlass13device_kernelINS_4gemm6kernel13GemmUniversalIN4cute5tupleIJiiiiEEENS1_10collective13CollectiveMmaINS1_35MainloopSm100TmaUmmaWarpSpecializedILi49ELi2ELi4ENS5_IJNS4_1CILi1EEESB_SB_EEEEENS5_IJNSA_ILi128EEENSA_ILi16EEENSA_ILi32EEEEEEaNS5_IJlSB_lEEEaSI_NS4_8TiledMMAINS4_8MMA_AtomIJNS4_15SM100_MMA_S8_SSIaaiLi128ELi16ELNS4_4UMMA5MajorE0ELSN_0ELNSM_8SaturateE0EEEEEENS4_6LayoutISC_NS5_IJNSA_ILi0EEESS_SS_EEEEENS5_IJNS4_10UnderscoreESV_SV_EEEEENS4_13SM90_TMA_LOADENS4_14ComposedLayoutINS4_7SwizzleILi1ELi4ELi3EEENS4_18smem_ptr_flag_bitsILi8EEENSR_INS5_IJNSA_ILi8EEESG_EEENS5_IJSG_SB_EEEEEEEvNS4_8identityESY_S18_vS19_EENS_8epilogue10collective18CollectiveEpilogueINS1B_23Sm100TmaWarpSpecializedILi1ELi1ELi16ELb0ELb0EEEJSH_NS5_IJNSR_ISE_SB_EENSR_ISF_SB_EEEEEaSI_aSI_NS1B_6fusion15FusionCallbacksIS1F_NS1J_17LinearCombinationIaiaiLNS_15FloatRoundStyleE2EEESH_S1I_JEEENS4_5SM1004TMEM4LOAD26SM100_TMEM_LOAD_32dp32b16xESY_NSZ_INS10_ILi0ELi4ELi3EEES13_NSR_INS5_IJS14_SF_EEENS5_IJSF_SB_EEEEEEENS4_39AutoVectorizingCopyWithAssumedAlignmentILi128EEENS4_14SM90_TMA_STOREES1X_S1Z_S1Z_EEEvvEEEEvNT_6ParamsE --------------------------
	.section	.text._ZN7cutlass13device_kernelINS_4gemm6kernel13GemmUniversalIN4cute5tupleIJiiiiEEENS1_10collective13CollectiveMmaINS1_35MainloopSm100TmaUmmaWarpSpecializedILi49ELi2ELi4ENS5_IJNS4_1CILi1EEESB_SB_EEEEENS5_IJNSA_ILi128EEENSA_ILi16EEENSA_ILi32EEEEEEaNS5_IJlSB_lEEEaSI_NS4_8TiledMMAINS4_8MMA_AtomIJNS4_15SM100_MMA_S8_SSIaaiLi128ELi16ELNS4_4UMMA5MajorE0ELSN_0ELNSM_8SaturateE0EEEEEENS4_6LayoutISC_NS5_IJNSA_ILi0EEESS_SS_EEEEENS5_IJNS4_10UnderscoreESV_SV_EEEEENS4_13SM90_TMA_LOADENS4_14ComposedLayoutINS4_7SwizzleILi1ELi4ELi3EEENS4_18smem_ptr_flag_bitsILi8EEENSR_INS5_IJNSA_ILi8EEESG_EEENS5_IJSG_SB_EEEEEEEvNS4_8identityESY_S18_vS19_EENS_8epilogue10collective18CollectiveEpilogueINS1B_23Sm100TmaWarpSpecializedILi1ELi1ELi16ELb0ELb0EEEJSH_NS5_IJNSR_ISE_SB_EENSR_ISF_SB_EEEEEaSI_aSI_NS1B_6fusion15FusionCallbacksIS1F_NS1J_17LinearCombinationIaiaiLNS_15FloatRoundStyleE2EEESH_S1I_JEEENS4_5SM1004TMEM4LOAD26SM100_TMEM_LOAD_32dp32b16xESY_NSZ_INS10_ILi0ELi4ELi3EEES13_NSR_INS5_IJS14_SF_EEENS5_IJSF_SB_EEEEEEENS4_39AutoVectorizingCopyWithAssumedAlignmentILi128EEENS4_14SM90_TMA_STOREES1X_S1Z_S1Z_EEEvvEEEEvNT_6ParamsE,"ax",@progbits
	.align	128
.text._ZN7cutlass13device_kernelINS_4gemm6kernel13GemmUniversalIN4cute5tupleIJiiiiEEENS1_10collective13CollectiveMmaINS1_35MainloopSm100TmaUmmaWarpSpecializedILi49ELi2ELi4ENS5_IJNS4_1CILi1EEESB_SB_EEEEENS5_IJNSA_ILi128EEENSA_ILi16EEENSA_ILi32EEEEEEaNS5_IJlSB_lEEEaSI_NS4_8TiledMMAINS4_8MMA_AtomIJNS4_15SM100_MMA_S8_SSIaaiLi128ELi16ELNS4_4UMMA5MajorE0ELSN_0ELNSM_8SaturateE0EEEEEENS4_6LayoutISC_NS5_IJNSA_ILi0EEESS_SS_EEEEENS5_IJNS4_10UnderscoreESV_SV_EEEEENS4_13SM90_TMA_LOADENS4_14ComposedLayoutINS4_7SwizzleILi1ELi4ELi3EEENS4_18smem_ptr_flag_bitsILi8EEENSR_INS5_IJNSA_ILi8EEESG_EEENS5_IJSG_SB_EEEEEEEvNS4_8identityESY_S18_vS19_EENS_8epilogue10collective18CollectiveEpilogueINS1B_23Sm100TmaWarpSpecializedILi1ELi1ELi16ELb0ELb0EEEJSH_NS5_IJNSR_ISE_SB_EENSR_ISF_SB_EEEEEaSI_aSI_NS1B_6fusion15FusionCallbacksIS1F_NS1J_17LinearCombinationIaiaiLNS_15FloatRoundStyleE2EEESH_S1I_JEEENS4_5SM1004TMEM4LOAD26SM100_TMEM_LOAD_32dp32b16xESY_NSZ_INS10_ILi0ELi4ELi3EEES13_NSR_INS5_IJS14_SF_EEENS5_IJSF_SB_EEEEEEENS4_39AutoVectorizingCopyWithAssumedAlignmentILi128EEENS4_14SM90_TMA_STOREES1X_S1Z_S1Z_EEEvvEEEEvNT_6ParamsE:
        .type           _ZN7cutlass13device_kernelINS_4gemm6kernel13GemmUniversalIN4cute5tupleIJiiiiEEENS1_10collective13CollectiveMmaINS1_35MainloopSm100TmaUmmaWarpSpecializedILi49ELi2ELi4ENS5_IJNS4_1CILi1EEESB_SB_EEEEENS5_IJNSA_ILi128EEENSA_ILi16EEENSA_ILi32EEEEEEaNS5_IJlSB_lEEEaSI_NS4_8TiledMMAINS4_8MMA_AtomIJNS4_15SM100_MMA_S8_SSIaaiLi128ELi16ELNS4_4UMMA5MajorE0ELSN_0ELNSM_8SaturateE0EEEEEENS4_6LayoutISC_NS5_IJNSA_ILi0EEESS_SS_EEEEENS5_IJNS4_10UnderscoreESV_SV_EEEEENS4_13SM90_TMA_LOADENS4_14ComposedLayoutINS4_7SwizzleILi1ELi4ELi3EEENS4_18smem_ptr_flag_bitsILi8EEENSR_INS5_IJNSA_ILi8EEESG_EEENS5_IJSG_SB_EEEEEEEvNS4_8identityESY_S18_vS19_EENS_8epilogue10collective18CollectiveEpilogueINS1B_23Sm100TmaWarpSpecializedILi1ELi1ELi16ELb0ELb0EEEJSH_NS5_IJNSR_ISE_SB_EENSR_ISF_SB_EEEEEaSI_aSI_NS1B_6fusion15FusionCallbacksIS1F_NS1J_17LinearCombinationIaiaiLNS_15FloatRoundStyleE2EEESH_S1I_JEEENS4_5SM1004TMEM4LOAD26SM100_TMEM_LOAD_32dp32b16xESY_NSZ_INS10_ILi0ELi4ELi3EEES13_NSR_INS5_IJS14_SF_EEENS5_IJSF_SB_EEEEEEENS4_39AutoVectorizingCopyWithAssumedAlignmentILi128EEENS4_14SM90_TMA_STOREES1X_S1Z_S1Z_EEEvvEEEEvNT_6ParamsE,@function
        .size           _ZN7cutlass13device_kernelINS_4gemm6kernel13GemmUniversalIN4cute5tupleIJiiiiEEENS1_10collective13CollectiveMmaINS1_35MainloopSm100TmaUmmaWarpSpecializedILi49ELi2ELi4ENS5_IJNS4_1CILi1EEESB_SB_EEEEENS5_IJNSA_ILi128EEENSA_ILi16EEENSA_ILi32EEEEEEaNS5_IJlSB_lEEEaSI_NS4_8TiledMMAINS4_8MMA_AtomIJNS4_15SM100_MMA_S8_SSIaaiLi128ELi16ELNS4_4UMMA5MajorE0ELSN_0ELNSM_8SaturateE0EEEEEENS4_6LayoutISC_NS5_IJNSA_ILi0EEESS_SS_EEEEENS5_IJNS4_10UnderscoreESV_SV_EEEEENS4_13SM90_TMA_LOADENS4_14ComposedLayoutINS4_7SwizzleILi1ELi4ELi3EEENS4_18smem_ptr_flag_bitsILi8EEENSR_INS5_IJNSA_ILi8EEESG_EEENS5_IJSG_SB_EEEEEEEvNS4_8identityESY_S18_vS19_EENS_8epilogue10collective18CollectiveEpilogueINS1B_23Sm100TmaWarpSpecializedILi1ELi1ELi16ELb0ELb0EEEJSH_NS5_IJNSR_ISE_SB_EENSR_ISF_SB_EEEEEaSI_aSI_NS1B_6fusion15FusionCallbacksIS1F_NS1J_17LinearCombinationIaiaiLNS_15FloatRoundStyleE2EEESH_S1I_JEEENS4_5SM1004TMEM4LOAD26SM100_TMEM_LOAD_32dp32b16xESY_NSZ_INS10_ILi0ELi4ELi3EEES13_NSR_INS5_IJS14_SF_EEENS5_IJSF_SB_EEEEEEENS4_39AutoVectorizingCopyWithAssumedAlignmentILi128EEENS4_14SM90_TMA_STOREES1X_S1Z_S1Z_EEEvvEEEEvNT_6ParamsE,(.L_x_261 - _ZN7cutlass13device_kernelINS_4gemm6kernel13GemmUniversalIN4cute5tupleIJiiiiEEENS1_10collective13CollectiveMmaINS1_35MainloopSm100TmaUmmaWarpSpecializedILi49ELi2ELi4ENS5_IJNS4_1CILi1EEESB_SB_EEEEENS5_IJNSA_ILi128EEENSA_ILi16EEENSA_ILi32EEEEEEaNS5_IJlSB_lEEEaSI_NS4_8TiledMMAINS4_8MMA_AtomIJNS4_15SM100_MMA_S8_SSIaaiLi128ELi16ELNS4_4UMMA5MajorE0ELSN_0ELNSM_8SaturateE0EEEEEENS4_6LayoutISC_NS5_IJNSA_ILi0EEESS_SS_EEEEENS5_IJNS4_10UnderscoreESV_SV_EEEEENS4_13SM90_TMA_LOADENS4_14ComposedLayoutINS4_7SwizzleILi1ELi4ELi3EEENS4_18smem_ptr_flag_bitsILi8EEENSR_INS5_IJNSA_ILi8EEESG_EEENS5_IJSG_SB_EEEEEEEvNS4_8identityESY_S18_vS19_EENS_8epilogue10collective18CollectiveEpilogueINS1B_23Sm100TmaWarpSpecializedILi1ELi1ELi16ELb0ELb0EEEJSH_NS5_IJNSR_ISE_SB_EENSR_ISF_SB_EEEEEaSI_aSI_NS1B_6fusion15FusionCallbacksIS1F_NS1J_17LinearCombinationIaiaiLNS_15FloatRoundStyleE2EEESH_S1I_JEEENS4_5SM1004TMEM4LOAD26SM100_TMEM_LOAD_32dp32b16xESY_NSZ_INS10_ILi0ELi4ELi3EEES13_NSR_INS5_IJS14_SF_EEENS5_IJSF_SB_EEEEEEENS4_39AutoVectorizingCopyWithAssumedAlignmentILi128EEENS4_14SM90_TMA_STOREES1X_S1Z_S1Z_EEEvvEEEEvNT_6ParamsE)
        .other          _ZN7cutlass13device_kernelINS_4gemm6kernel13GemmUniversalIN4cute5tupleIJiiiiEEENS1_10collective13CollectiveMmaINS1_35MainloopSm100TmaUmmaWarpSpecializedILi49ELi2ELi4ENS5_IJNS4_1CILi1EEESB_SB_EEEEENS5_IJNSA_ILi128EEENSA_ILi16EEENSA_ILi32EEEEEEaNS5_IJlSB_lEEEaSI_NS4_8TiledMMAINS4_8MMA_AtomIJNS4_15SM100_MMA_S8_SSIaaiLi128ELi16ELNS4_4UMMA5MajorE0ELSN_0ELNSM_8SaturateE0EEEEEENS4_6LayoutISC_NS5_IJNSA_ILi0EEESS_SS_EEEEENS5_IJNS4_10UnderscoreESV_SV_EEEEENS4_13SM90_TMA_LOADENS4_14ComposedLayoutINS4_7SwizzleILi1ELi4ELi3EEENS4_18smem_ptr_flag_bitsILi8EEENSR_INS5_IJNSA_ILi8EEESG_EEENS5_IJSG_SB_EEEEEEEvNS4_8identityESY_S18_vS19_EENS_8epilogue10collective18CollectiveEpilogueINS1B_23Sm100TmaWarpSpecializedILi1ELi1ELi16ELb0ELb0EEEJSH_NS5_IJNSR_ISE_SB_EENSR_ISF_SB_EEEEEaSI_aSI_NS1B_6fusion15FusionCallbacksIS1F_NS1J_17LinearCombinationIaiaiLNS_15FloatRoundStyleE2EEESH_S1I_JEEENS4_5SM1004TMEM4LOAD26SM100_TMEM_LOAD_32dp32b16xESY_NSZ_INS10_ILi0ELi4ELi3EEES13_NSR_INS5_IJS14_SF_EEENS5_IJSF_SB_EEEEEEENS4_39AutoVectorizingCopyWithAssumedAlignmentILi128EEENS4_14SM90_TMA_STOREES1X_S1Z_S1Z_EEEvvEEEEvNT_6ParamsE,@"STO_CUDA_ENTRY STV_DEFAULT"
_ZN7cutlass13device_kernelINS_4gemm6kernel13GemmUniversalIN4cute5tupleIJiiiiEEENS1_10collective13CollectiveMmaINS1_35MainloopSm100TmaUmmaWarpSpecializedILi49ELi2ELi4ENS5_IJNS4_1CILi1EEESB_SB_EEEEENS5_IJNSA_ILi128EEENSA_ILi16EEENSA_ILi32EEEEEEaNS5_IJlSB_lEEEaSI_NS4_8TiledMMAINS4_8MMA_AtomIJNS4_15SM100_MMA_S8_SSIaaiLi128ELi16ELNS4_4UMMA5MajorE0ELSN_0ELNSM_8SaturateE0EEEEEENS4_6LayoutISC_NS5_IJNSA_ILi0EEESS_SS_EEEEENS5_IJNS4_10UnderscoreESV_SV_EEEEENS4_13SM90_TMA_LOADENS4_14ComposedLayoutINS4_7SwizzleILi1ELi4ELi3EEENS4_18smem_ptr_flag_bitsILi8EEENSR_INS5_IJNSA_ILi8EEESG_EEENS5_IJSG_SB_EEEEEEEvNS4_8identityESY_S18_vS19_EENS_8epilogue10collective18CollectiveEpilogueINS1B_23Sm100TmaWarpSpecializedILi1ELi1ELi16ELb0ELb0EEEJSH_NS5_IJNSR_ISE_SB_EENSR_ISF_SB_EEEEEaSI_aSI_NS1B_6fusion15FusionCallbacksIS1F_NS1J_17LinearCombinationIaiaiLNS_15FloatRoundStyleE2EEESH_S1I_JEEENS4_5SM1004TMEM4LOAD26SM100_TMEM_LOAD_32dp32b16xESY_NSZ_INS10_ILi0ELi4ELi3EEES13_NSR_INS5_IJS14_SF_EEENS5_IJSF_SB_EEEEEEENS4_39AutoVectorizingCopyWithAssumedAlignmentILi128EEENS4_14SM90_TMA_STOREES1X_S1Z_S1Z_EEEvvEEEEvNT_6ParamsE:
[----:B------:R-:W1:Y:S01]  /*0000*/  LDC R1, c[0x0][0x37c] ;  /* 0x0000df00ff017b82 */ /* 0x000e620000000800 */
[----:B------:R-:W2:Y:S01]  /*0010*/  S2R R66, SR_TID.X ;  /* 0x0000000000427919 */ /* 0x000ea20000002100 */
[----:B------:R-:W3:Y:S01]  /*0020*/  LDCU.64 UR4, c[0x0][0x890] ;  /* 0x00011200ff0477ac */ /* 0x000ee20008000a00 */
[----:B------:R-:W-:Y:S02]  /*0030*/  PRMT R56, RZ, 0x7610, R56 ;  /* 0x00007610ff387816 */ /* 0x000fe40000000038 */
[----:B------:R-:W-:Y:S01]  /*0040*/  ELECT P5, URZ, PT ;  /* 0x0000000000ff782f */ /* 0x000fe200038a0000 */
[----:B------:R-:W4:Y:S01]  /*0050*/  LDCU.64 UR44, c[0x0][0x358] ;  /* 0x00006b00ff2c77ac */ /* 0x000f220008000a00 */
[----:B---3--:R-:W-:-:S04]  /*0060*/  UISETP.NE.U32.AND UP0, UPT, UR4, URZ, UPT ;  /* 0x000000ff0400728c */ /* 0x008fc8000bf05070 */
[----:B------:R-:W-:Y:S01]  /*0070*/  UISETP.NE.AND.EX UP0, UPT, UR5, URZ, UPT, UP0 ;  /* 0x000000ff0500728c */ /* 0x000fe2000bf05300 */
[----:B--2---:R-:W-:-:S05]  /*0080*/  SHF.R.U32.HI R60, RZ, 0x5, R66 ;  /* 0x00000005ff3c7819 */ /* 0x004fca0000011642 */
[----:B------:R-:W2:Y:S02]  /*0090*/  SHFL.IDX PT, R0, R60, RZ, 0x1f ;  /* 0x00001fff3c007589 */ /* 0x000ea400000e0000 */
[----:B--2---:R-:W-:Y:S01]  /*00a0*/  R2UR UR8, R0 ;  /* 0x00000000000872ca */ /* 0x004fe200000e0000 */
[----:B-1--4-:R-:W-:-:S14]  /*00b0*/  BRA.U UP0, `(.L_x_0) ;  /* 0x00000001002c7547 */ /* 0x012fdc000b800000 */
[----:B------:R-:W1:Y:S02]  /*00c0*/  LDCU.64 UR6, c[0x0][0x888] ;  /* 0x00011100ff0677ac */ /* 0x000e640008000a00 */
[----:B-1----:R-:W-:-:S04]  /*00d0*/  UISETP.NE.U32.AND UP0, UPT, UR6, URZ, UPT ;  /* 0x000000ff0600728c */ /* 0x002fc8000bf05070 */
[----:B------:R-:W-:-:S09]  /*00e0*/  UISETP.NE.AND.EX UP0, UPT, UR7, URZ, UPT, UP0 ;  /* 0x000000ff0700728c */ /* 0x000fd2000bf05300 */
[----:B------:R-:W-:Y:S05]  /*00f0*/  BRA.U !UP0, `(.L_x_1) ;  /* 0x0000000108147547 */ /* 0x000fea000b800000 */
[----:B------:R-:W1:Y:S02]  /*0100*/  LDC.64 R2, c[0x0][0x888] ;  /* 0x00022200ff027b82 */ /* 0x000e640000000a00 */
[----:B-1----:R-:W2:Y:S01]  /*0110*/  LDG.E R0, desc[UR44][R2.64] ;  /* 0x0000002c02007981 */ /* 0x002ea2000c1e1900 */
[----:B------:R-:W-:Y:S01]  /*0120*/  HFMA2 R56, -RZ, RZ, 0, 5.9604644775390625e-08 ;  /* 0x00000001ff387431 */ /* 0x000fe200000001ff */
[----:B--2---:R-:W-:Y:S01]  /*0130*/  R2UR UR38, R0 ;  /* 0x00000000002672ca */ /* 0x004fe200000e0000 */
[----:B------:R-:W-:Y:S05]  /*0140*/  BRA `(.L_x_0) ;  /* 0x0000000000087947 */ /* 0x000fea0003800000 */
.L_x_1:
[----:B------:R-:W-:Y:S01]  /*0150*/  HFMA2 R56, -RZ, RZ, 0, 5.9604644775390625e-08 ;  /* 0x00000001ff387431 */ /* 0x000fe200000001ff */
[----:B------:R-:W1:Y:S02]  /*0160*/  LDCU UR38, c[0x0][0x880] ;  /* 0x00011000ff2677ac */ /* 0x000e640008000800 */
.L_x_0:
[----:B------:R-:W2:Y:S02]  /*0170*/  LDCU.64 UR6, c[0x0][0x8b0] ;  /* 0x00011600ff0677ac */ /* 0x000ea40008000a00 */
[----:B--2---:R-:W-:-:S04]  /*0180*/  UISETP.NE.U32.AND UP0, UPT, UR6, URZ, UPT ;  /* 0x000000ff0600728c */ /* 0x004fc8000bf05070 */
[----:B------:R-:W-:-:S09]  /*0190*/  UISETP.NE.AND.EX UP0, UPT, UR7, URZ, UPT, UP0 ;  /* 0x000000ff0700728c */ /* 0x000fd2000bf05300 */
[----:B------:R-:W-:Y:S05]  /*01a0*/  BRA.U UP0, `(.L_x_2) ;  /* 0x0000000100207547 */ /* 0x000fea000b800000 */
[----:B------:R-:W2:Y:S02]  /*01b0*/  LDCU.64 UR6, c[0x0][0x8a8] ;  /* 0x00011500ff0677ac */ /* 0x000ea40008000a00 */
[----:B--2---:R-:W-:-:S04]  /*01c0*/  UISETP.NE.U32.AND UP0, UPT, UR6, URZ, UPT ;  /* 0x000000ff0600728c */ /* 0x004fc8000bf05070 */
[----:B------:R-:W-:-:S09]  /*01d0*/  UISETP.NE.AND.EX UP0, UPT, UR7, URZ, UPT, UP0 ;  /* 0x000000ff0700728c */ /* 0x000fd2000bf05300 */
[----:B------:R-:W-:Y:S05]  /*01e0*/  BRA.U !UP0, `(.L_x_3) ;  /* 0x00000001080c7547 */ /* 0x000fea000b800000 */
[----:B------:R-:W2:Y:S02]  /*01f0*/  LDC.64 R32, c[0x0][0x8a8] ;  /* 0x00022a00ff207b82 */ /* 0x000ea40000000a00 */
[----:B--2---:R2:W5:Y:S01]  /*0200*/  LDG.E R32, desc[UR44][R32.64] ;  /* 0x0000002c20207981 */ /* 0x004562000c1e1900 */
[----:B------:R-:W-:Y:S05]  /*0210*/  BRA `(.L_x_2) ;  /* 0x0000000000047947 */ /* 0x000fea0003800000 */
.L_x_3:
[----:B------:R-:W3:Y:S02]  /*0220*/  LDC R32, c[0x0][0x8a0] ;  /* 0x00022800ff207b82 */ /* 0x000ee40000000800 */
.L_x_2:
[----:B------:R-:W-:Y:S01]  /*0230*/  IMAD.U32 R0, RZ, RZ, UR8 ;  /* 0x00000008ff007e24 */ /* 0x000fe2000f8e00ff */
[----:B------:R-:W-:Y:S04]  /*0240*/  BSSY.RECONVERGENT B0, `(.L_x_4) ;  /* 0x000000c000007945 */ /* 0x000fe80003800200 */
[C---:B------:R-:W-:Y:S02]  /*0250*/  ISETP.NE.OR P1, PT, R0.reuse, 0x1, !P5 ;  /* 0x000000010000780c */ /* 0x040fe40006f25670 */
[----:B------:R-:W-:-:S11]  /*0260*/  ISETP.NE.OR P0, PT, R0, 0x3, !P5 ;  /* 0x000000030000780c */ /* 0x000fd60006f05670 */
[----:B------:R-:W-:Y:S05]  /*0270*/  @P1 BRA `(.L_x_5) ;  /* 0x0000000000201947 */ /* 0x000fea0003800000 */
[----:B------:R-:W4:Y:S02]  /*0280*/  LDCU.64 UR6, c[0x0][0x348] ;  /* 0x00006900ff0677ac */ /* 0x000f240008000a00 */
[----:B----4-:R-:W-:Y:S02]  /*0290*/  UIADD3 UR10, UP1, UPT, UR6, 0x80, URZ ;  /* 0x00000080060a7890 */ /* 0x010fe4000ff3e0ff */
[----:B------:R-:W-:Y:S02]  /*02a0*/  UIADD3 UR6, UP0, UPT, UR6, 0x180, URZ ;  /* 0x0000018006067890 */ /* 0x000fe4000ff1e0ff */
[----:B------:R-:W-:Y:S02]  /*02b0*/  UIADD3.X UR11, UPT, UPT, URZ, UR7, URZ, UP1, !UPT ;  /* 0x00000007ff0b7290 */ /* 0x000fe40008ffe4ff */
[----:B------:R-:W-:-:S07]  /*02c0*/  UIADD3.X UR7, UPT, UPT, URZ, UR7, URZ, UP0, !UPT ;  /* 0x00000007ff077290 */ /* 0x000fce00087fe4ff */
[----:B------:R4:W-:Y:S02]  /*02d0*/  UTMACCTL.PF [UR10] ;  /* 0x000000000a0079b9 */ /* 0x0009e40008040000 */
[----:B------:R4:W-:Y:S02]  /*02e0*/  UTMACCTL.PF [UR6] ;  /* 0x00000000060079b9 */ /* 0x0009e40008040000 */
[----:B----4-:R-:W-:Y:S01]  /*02f0*/  NOP ;  /* 0x0000000000007918 */ /* 0x010fe20000000000 */
.L_x_5:
[----:B-1----:R-:W-:Y:S05]  /*0300*/  BSYNC.RECONVERGENT B0 ;  /* 0x0000000000007941 */ /* 0x002fea0003800200 */
.L_x_4:
[----:B------:R-:W-:Y:S04]  /*0310*/  BSSY.RECONVERGENT B0, `(.L_x_6) ;  /* 0x000000a000007945 */ /* 0x000fe80003800200 */
[----:B------:R-:W-:Y:S05]  /*0320*/  @P0 BRA `(.L_x_7) ;  /* 0x0000000000200947 */ /* 0x000fea0003800000 */
[----:B------:R-:W1:Y:S02]  /*0330*/  LDCU.64 UR6, c[0x0][0x348] ;  /* 0x00006900ff0677ac */ /* 0x000e640008000a00 */
[----:B-1----:R-:W-:Y:S02]  /*0340*/  UIADD3 UR10, UP1, UPT, UR6, 0x580, URZ ;  /* 0x00000580060a7890 */ /* 0x002fe4000ff3e0ff */
[----:B------:R-:W-:Y:S02]  /*0350*/  UIADD3 UR6, UP0, UPT, UR6, 0x680, URZ ;  /* 0x0000068006067890 */ /* 0x000fe4000ff1e0ff */
[----:B------:R-:W-:Y:S02]  /*0360*/  UIADD3.X UR11, UPT, UPT, URZ, UR7, URZ, UP1, !UPT ;  /* 0x00000007ff0b7290 */ /* 0x000fe40008ffe4ff */
[----:B------:R-:W-:-:S07]  /*0370*/  UIADD3.X UR7, UPT, UPT, URZ, UR7, URZ, UP0, !UPT ;  /* 0x00000007ff077290 */ /* 0x000fce00087fe4ff */
[----:B------:R1:W-:Y:S02]  /*0380*/  UTMACCTL.PF [UR10] ;  /* 0x000000000a0079b9 */ /* 0x0003e40008040000 */
[----:B------:R1:W-:Y:S02]  /*0390*/  UTMACCTL.PF [UR6] ;  /* 0x00000000060079b9 */ /* 0x0003e40008040000 */
[----:B-1----:R-:W-:Y:S01]  /*03a0*/  NOP ;  /* 0x0000000000007918 */ /* 0x002fe20000000000 */
.L_x_7:
[----:B------:R-:W-:Y:S05]  /*03b0*/  BSYNC.RECONVERGENT B0 ;  /* 0x0000000000007941 */ /* 0x000fea0003800200 */
.L_x_6:
[----:B------:R-:W1:Y:S01]  /*03c0*/  LDCU.64 UR6, c[0x0][0x888] ;  /* 0x00011100ff0677ac */ /* 0x000e620008000a00 */
[----:B------:R-:W-:Y:S02]  /*03d0*/  UISETP.EQ.U32.AND UP1, UPT, UR4, URZ, UPT ;  /* 0x000000ff0400728c */ /* 0x000fe4000bf22070 */
[----:B------:R-:W-:Y:S02]  /*03e0*/  UPLOP3.LUT UP2, UPT, UPT, UPT, UPT, 0x80, 0x8 ;  /* 0x000000000008789c */ /* 0x000fe40003f4f070 */
[----:B-1----:R-:W-:-:S04]  /*03f0*/  UISETP.NE.U32.AND UP0, UPT, UR6, URZ, UPT ;  /* 0x000000ff0600728c */ /* 0x002fc8000bf05070 */
[----:B------:R-:W-:-:S04]  /*0400*/  UISETP.NE.AND.EX UP0, UPT, UR7, URZ, UPT, UP0 ;  /* 0x000000ff0700728c */ /* 0x000fc8000bf05300 */
[----:B------:R-:W-:-:S04]  /*0410*/  UISETP.EQ.OR.EX UP3, UPT, UR5, URZ, !UP0, UP1 ;  /* 0x000000ff0500728c */ /* 0x000fc8000c762710 */
[----:B------:R-:W-:-:S05]  /*0420*/  UP2UR UR47, UPR, URZ, 0x8 ;  /* 0x00000008ff2f7883 */ /* 0x000fca0008000000 */
[----:B------:R-:W-:Y:S07]  /*0430*/  BRA.U !UP3, `(.L_x_8) ;  /* 0x000000010b1c7547 */ /* 0x000fee000b800000 */
[----:B------:R-:W-:Y:S02]  /*0440*/  UISETP.NE.U32.AND UP2, UPT, UR4, URZ, UPT ;  /* 0x000000ff0400728c */ /* 0x000fe4000bf45070 */
[----:B------:R-:W-:Y:S02]  /*0450*/  UISETP.NE.AND UP1, UPT, UR38, URZ, UPT ;  /* 0x000000ff2600728c */ /* 0x000fe4000bf25270 */
[----:B------:R-:W-:Y:S02]  /*0460*/  UISETP.NE.AND.EX UP2, UPT, UR5, URZ, UPT, UP2 ;  /* 0x000000ff0500728c */ /* 0x000fe4000bf45320 */
[----:B------:R-:W-:-:S09]  /*0470*/  USEL UR4, URZ, 0xffffffff, UP0 ;  /* 0xffffffffff047887 */ /* 0x000fd20008000000 */
[----:B------:R-:W-:-:S04]  /*0480*/  @!UP2 USEL UR4, URZ, 0xffffffff, UP1 ;  /* 0xffffffffff04a887 */ /* 0x000fc80008800000 */
[----:B------:R-:W-:-:S04]  /*0490*/  ULOP3.LUT UR4, UR4, 0x1, URZ, 0xc0, !UPT ;  /* 0x0000000104047892 */ /* 0x000fc8000f8ec0ff */
[----:B------:R-:W-:-:S11]  /*04a0*/  UISETP.NE.U32.AND UP2, UPT, UR4, 0x1, UPT ;  /* 0x000000010400788c */ /* 0x000fd6000bf45070 */
.L_x_8:
[----:B------:R-:W1:Y:S01]  /*04b0*/  SHFL.IDX PT, R2, R60, RZ, 0x1f ;  /* 0x00001fff3c027589 */ /* 0x000e6200000e0000 */
[----:B------:R-:W-:-:S04]  /*04c0*/  UISETP.NE.AND UP1, UPT, UR8, 0x2, UPT ;  /* 0x000000020800788c */ /* 0x000fc8000bf25270 */
[----:B------:R-:W-:Y:S01]  /*04d0*/  USEL UR13, URZ, 0x1, UP1 ;  /* 0x00000001ff0d7887 */ /* 0x000fe20008800000 */
[----:B-1----:R-:W-:-:S13]  /*04e0*/  ISETP.NE.AND P0, PT, R2, RZ, PT ;  /* 0x000000ff0200720c */ /* 0x002fda0003f05270 */
[----:B------:R-:W-:Y:S05]  /*04f0*/  @P0 BRA `(.L_x_9) ;  /* 0x0000000400bc0947 */ /* 0x000fea0003800000 */
[----:B------:R-:W-:Y:S01]  /*0500*/  ELECT P0, URZ, PT ;  /* 0x0000000000ff782f */ /* 0x000fe20003800000 */
[----:B------:R-:W-:-:S12]  /*0510*/  BSSY.RECONVERGENT B0, `(.L_x_9) ;  /* 0x000006d000007945 */ /* 0x000fd80003800200 */
[----:B------:R-:W-:Y:S05]  /*0520*/  @!P0 BRA `(.L_x_10) ;  /* 0x0000000400ac8947 */ /* 0x000fea0003800000 */
[----:B------:R-:W1:Y:S01]  /*0530*/  S2UR UR5, SR_CgaCtaId ;  /* 0x00000000000579c3 */ /* 0x000e620000008800 */
[----:B------:R-:W-:Y:S01]  /*0540*/  UMOV UR6, 0x400 ;  /* 0x0000040000067882 */ /* 0x000fe20000000000 */
[----:B------:R-:W-:Y:S01]  /*0550*/  UMOV UR4, 0x1 ;  /* 0x0000000100047882 */ /* 0x000fe20000000000 */
[----:B-1----:R-:W-:Y:S02]  /*0560*/  ULEA UR5, UR5, UR6, 0x18 ;  /* 0x0000000605057291 */ /* 0x002fe4000f8ec0ff */
[----:B------:R-:W-:-:S04]  /*0570*/  UIADD3 UR6, UPT, UPT, -UR4, 0x100000, URZ ;  /* 0x0010000004067890 */ /* 0x000fc8000fffe1ff */
[----:B------:R-:W-:Y:S02]  /*0580*/  USHF.L.U32 UR7, UR6, 0xb, URZ ;  /* 0x0000000b06077899 */ /* 0x000fe400080006ff */
[----:B------:R-:W-:Y:S01]  /*0590*/  USHF.L.U32 UR6, UR6, 0x1, URZ ;  /* 0x0000000106067899 */ /* 0x000fe200080006ff */
[----:B------:R-:W1:Y:S11]  /*05a0*/  FENCE.VIEW.ASYNC.S ;  /* 0x00000000000073c6 */ /* 0x000e760000000000 */
[----:B-1----:R1:W4:Y:S01]  /*05b0*/  SYNCS.EXCH.64 URZ, [UR5], UR6 ;  /* 0x0000000605ff75b2 */ /* 0x0023220008000100 */
[----:B------:R1:W1:Y:S01]  /*05c0*/  SYNCS.EXCH.64 URZ, [UR5+0x188], UR6 ;  /* 0x0001880605ff75b2 */ /* 0x0002620008000100 */
        /* <DEDUP_REMOVED lines=96> */
[----:B----4-:R-:W-:Y:S01]  /*0bd0*/  NOP ;  /* 0x0000000000007918 */ /* 0x010fe20000000000 */
.L_x_10:
[----:B-1----:R-:W-:Y:S05]  /*0be0*/  BSYNC.RECONVERGENT B0 ;  /* 0x0000000000007941 */ /* 0x002fea0003800200 */
.L_x_9:
[----:B------:R-:W1:Y:S01]  /*0bf0*/  SHFL.IDX PT, R2, R60, RZ, 0x1f ;  /* 0x00001fff3c027589 */ /* 0x000e6200000e0000 */
[----:B------:R-:W-:Y:S01]  /*0c00*/  NOP ;  /* 0x0000000000007918 */ /* 0x000fe20000000000 */
[----:B-1----:R-:W-:-:S13]  /*0c10*/  ISETP.NE.AND P0, PT, R2, 0x1, PT ;  /* 0x000000010200780c */ /* 0x002fda0003f05270 */
[----:B------:R-:W-:Y:S05]  /*0c20*/  @P0 BRA `(.L_x_11) ;  /* 0x0000000000400947 */ /* 0x000fea0003800000 */
[----:B------:R-:W1:Y:S01]  /*0c30*/  S2UR UR6, SR_CgaCtaId ;  /* 0x00000000000679c3 */ /* 0x000e620000008800 */
[----:B------:R-:W-:Y:S01]  /*0c40*/  UMOV UR7, 0x400 ;  /* 0x0000040000077882 */ /* 0x000fe20000000000 */
[----:B------:R-:W-:Y:S01]  /*0c50*/  UMOV UR5, 0x20 ;  /* 0x0000002000057882 */ /* 0x000fe20000000000 */
[----:B------:R-:W-:Y:S01]  /*0c60*/  UMOV UR4, 0x80 ;  /* 0x0000008000047882 */ /* 0x000fe20000000000 */
[----:B------:R-:W-:-:S04]  /*0c70*/  UIADD3 UR10, UPT, UPT, -UR5, 0x100000, URZ ;  /* 0x00100000050a7890 */ /* 0x000fc8000fffe1ff */
[----:B------:R-:W-:Y:S02]  /*0c80*/  USHF.L.U32 UR11, UR10, 0xb, URZ ;  /* 0x0000000b0a0b7899 */ /* 0x000fe400080006ff */
[----:B------:R-:W-:Y:S02]  /*0c90*/  USHF.L.U32 UR10, UR10, 0x1, URZ ;  /* 0x000000010a0a7899 */ /* 0x000fe400080006ff */
[----:B------:R-:W-:-:S04]  /*0ca0*/  UIADD3 UR4, UPT, UPT, -UR4, 0x100000, URZ ;  /* 0x0010000004047890 */ /* 0x000fc8000fffe1ff */
[----:B------:R-:W-:Y:S02]  /*0cb0*/  USHF.L.U32 UR5, UR4, 0xb, URZ ;  /* 0x0000000b04057899 */ /* 0x000fe400080006ff */
[----:B------:R-:W-:Y:S01]  /*0cc0*/  USHF.L.U32 UR4, UR4, 0x1, URZ ;  /* 0x0000000104047899 */ /* 0x000fe200080006ff */
[----:B------:R-:W-:Y:S01]  /*0cd0*/  ELECT P0, URZ, PT ;  /* 0x0000000000ff782f */ /* 0x000fe20003800000 */
[----:B-1----:R-:W-:Y:S01]  /*0ce0*/  ULEA UR6, UR6, UR7, 0x18 ;  /* 0x0000000706067291 */ /* 0x002fe2000f8ec0ff */
[----:B------:R-:W1:Y:S11]  /*0cf0*/  FENCE.VIEW.ASYNC.S ;  /* 0x00000000000073c6 */ /* 0x000e760000000000 */
[----:B-1----:R1:W4:Y:S01]  /*0d00*/  SYNCS.EXCH.64 URZ, [UR6+0x310], UR10 ;  /* 0x0003100a06ff75b2 */ /* 0x0023220008000100 */
[----:B------:R1:W1:Y:S01]  /*0d10*/  SYNCS.EXCH.64 URZ, [UR6+0x318], UR4 ;  /* 0x0003180406ff75b2 */ /* 0x0002620008000100 */
[----:B------:R-:W-:Y:S01]  /*0d20*/  NOP ;  /* 0x0000000000007918 */ /* 0x000fe20000000000 */
.L_x_11:
[----:B------:R-:W2:Y:S01]  /*0d30*/  SHFL.IDX PT, R2, R60, RZ, 0x1f ;  /* 0x00001fff3c027589 */ /* 0x000ea200000e0000 */
[----:B------:R-:W-:Y:S01]  /*0d40*/  NOP ;  /* 0x0000000000007918 */ /* 0x000fe20000000000 */
[----:B--2---:R-:W-:-:S13]  /*0d50*/  ISETP.NE.AND P0, PT, R2, 0x3, PT ;  /* 0x000000030200780c */ /* 0x004fda0003f05270 */
[----:B------:R-:W-:Y:S05]  /*0d60*/  @P0 BRA `(.L_x_12) ;  /* 0x0000000000300947 */ /* 0x000fea0003800000 */
[----:B-1----:R-:W1:Y:S01]  /*0d70*/  S2UR UR5, SR_CgaCtaId ;  /* 0x00000000000579c3 */ /* 0x002e620000008800 */
[----:B------:R-:W-:Y:S01]  /*0d80*/  UMOV UR6, 0x400 ;  /* 0x0000040000067882 */ /* 0x000fe20000000000 */
[----:B------:R-:W-:Y:S01]  /*0d90*/  UMOV UR4, 0x20 ;  /* 0x0000002000047882 */ /* 0x000fe20000000000 */
[----:B------:R-:W-:Y:S01]  /*0da0*/  ELECT P0, URZ, PT ;  /* 0x0000000000ff782f */ /* 0x000fe20003800000 */
[----:B-1----:R-:W-:Y:S02]  /*0db0*/  ULEA UR5, UR5, UR6, 0x18 ;  /* 0x0000000605057291 */ /* 0x002fe4000f8ec0ff */
[----:B------:R-:W-:-:S04]  /*0dc0*/  UIADD3 UR6, UPT, UPT, -UR4, 0x100000, URZ ;  /* 0x0010000004067890 */ /* 0x000fc8000fffe1ff */
[----:B------:R-:W-:Y:S02]  /*0dd0*/  USHF.L.U32 UR7, UR6, 0xb, URZ ;  /* 0x0000000b06077899 */ /* 0x000fe400080006ff */
[----:B------:R-:W-:Y:S01]  /*0de0*/  USHF.L.U32 UR6, UR6, 0x1, URZ ;  /* 0x0000000106067899 */ /* 0x000fe200080006ff */
[----:B------:R-:W1:Y:S11]  /*0df0*/  FENCE.VIEW.ASYNC.S ;  /* 0x00000000000073c6 */ /* 0x000e760000000000 */
[----:B-1----:R2:W1:Y:S01]  /*0e00*/  SYNCS.EXCH.64 URZ, [UR5+0x320], UR6 ;  /* 0x0003200605ff75b2 */ /* 0x0024620008000100 */
[----:B------:R2:W1:Y:S02]  /*0e10*/  SYNCS.EXCH.64 URZ, [UR5+0x328], UR6 ;  /* 0x0003280605ff75b2 */ /* 0x0004640008000100 */
[----:B--2---:R-:W-:Y:S01]  /*0e20*/  NOP ;  /* 0x0000000000007918 */ /* 0x004fe20000000000 */
.L_x_12:
[----:B------:R-:W2:Y:S01]  /*0e30*/  SHFL.IDX PT, R2, R60, RZ, 0x1f ;  /* 0x00001fff3c027589 */ /* 0x000ea200000e0000 */
[----:B------:R-:W-:Y:S01]  /*0e40*/  NOP ;  /* 0x0000000000007918 */ /* 0x000fe20000000000 */
[----:B--2---:R-:W-:-:S13]  /*0e50*/  ISETP.NE.AND P0, PT, R2, 0x4, PT ;  /* 0x000000040200780c */ /* 0x004fda0003f05270 */
[----:B------:R-:W-:Y:S05]  /*0e60*/  @P0 BRA `(.L_x_13) ;  /* 0x00000000004c0947 */ /* 0x000fea0003800000 */
[----:B-1----:R-:W1:Y:S01]  /*0e70*/  S2UR UR5, SR_CgaCtaId ;  /* 0x00000000000579c3 */ /* 0x002e620000008800 */
[----:B------:R-:W-:Y:S01]  /*0e80*/  UMOV UR7, 0x100 ;  /* 0x0000010000077882 */ /* 0x000fe20000000000 */
[----:B------:R-:W-:Y:S01]  /*0e90*/  UMOV UR6, 0x400 ;  /* 0x0000040000067882 */ /* 0x000fe20000000000 */
[----:B------:R-:W-:Y:S01]  /*0ea0*/  USEL UR7, UR7, 0xe0, UP2 ;  /* 0x000000e007077887 */ /* 0x000fe20009000000 */
[----:B------:R-:W-:Y:S01]  /*0eb0*/  UMOV UR4, 0x1 ;  /* 0x0000000100047882 */ /* 0x000fe20000000000 */
[----:B------:R-:W-:Y:S01]  /*0ec0*/  ELECT P0, URZ, PT ;  /* 0x0000000000ff782f */ /* 0x000fe20003800000 */
[----:B------:R-:W-:-:S04]  /*0ed0*/  UIADD3 UR10, UPT, UPT, -UR4, 0x100000, URZ ;  /* 0x00100000040a7890 */ /* 0x000fc8000fffe1ff */
[----:B------:R-:W-:Y:S02]  /*0ee0*/  USHF.L.U32 UR11, UR10, 0xb, URZ ;  /* 0x0000000b0a0b7899 */ /* 0x000fe400080006ff */
[----:B------:R-:W-:Y:S02]  /*0ef0*/  USHF.L.U32 UR10, UR10, 0x1, URZ ;  /* 0x000000010a0a7899 */ /* 0x000fe400080006ff */
[----:B-1----:R-:W-:Y:S02]  /*0f00*/  ULEA UR5, UR5, UR6, 0x18 ;  /* 0x0000000605057291 */ /* 0x002fe4000f8ec0ff */
[----:B------:R-:W-:-:S04]  /*0f10*/  UIADD3 UR6, UPT, UPT, -UR7, 0x100000, URZ ;  /* 0x0010000007067890 */ /* 0x000fc8000fffe1ff */
[----:B------:R-:W-:Y:S02]  /*0f20*/  USHF.L.U32 UR7, UR6, 0xb, URZ ;  /* 0x0000000b06077899 */ /* 0x000fe400080006ff */
[----:B------:R-:W-:Y:S01]  /*0f30*/  USHF.L.U32 UR6, UR6, 0x1, URZ ;  /* 0x0000000106067899 */ /* 0x000fe200080006ff */
[----:B------:R-:W1:Y:S03]  /*0f40*/  FENCE.VIEW.ASYNC.S ;  /* 0x00000000000073c6 */ /* 0x000e660000000000 */
[----:B-1----:R2:W1:Y:S08]  /*0f50*/  SYNCS.EXCH.64 URZ, [UR5+0x330], UR10 ;  /* 0x0003300a05ff75b2 */ /* 0x0024700008000100 */
[----:B------:R2:W1:Y:S01]  /*0f60*/  SYNCS.EXCH.64 URZ, [UR5+0x340], UR6 ;  /* 0x0003400605ff75b2 */ /* 0x0004620008000100 */
[----:B------:R2:W1:Y:S01]  /*0f70*/  SYNCS.EXCH.64 URZ, [UR5+0x338], UR10 ;  /* 0x0003380a05ff75b2 */ /* 0x0004620008000100 */
[----:B------:R2:W1:Y:S02]  /*0f80*/  SYNCS.EXCH.64 URZ, [UR5+0x348], UR6 ;  /* 0x0003480605ff75b2 */ /* 0x0004640008000100 */
[----:B--2---:R-:W-:Y:S01]  /*0f90*/  NOP ;  /* 0x0000000000007918 */ /* 0x004fe20000000000 */
.L_x_13:
[----:B------:R-:W2:Y:S01]  /*0fa0*/  SHFL.IDX PT, R2, R60, RZ, 0x1f ;  /* 0x00001fff3c027589 */ /* 0x000ea200000e0000 */
[----:B------:R-:W-:Y:S01]  /*0fb0*/  NOP ;  /* 0x0000000000007918 */ /* 0x000fe20000000000 */
[----:B--2---:R-:W-:-:S13]  /*0fc0*/  ISETP.NE.AND P0, PT, R2, 0x5, PT ;  /* 0x000000050200780c */ /* 0x004fda0003f05270 */
[----:B------:R-:W-:Y:S05]  /*0fd0*/  @P0 BRA `(.L_x_14) ;  /* 0x0000000000580947 */ /* 0x000fea0003800000 */
[----:B-1----:R-:W1:Y:S01]  /*0fe0*/  S2UR UR6, SR_CgaCtaId ;  /* 0x00000000000679c3 */ /* 0x002e620000008800 */
        /* <DEDUP_REMOVED lines=12> */
[----:B-1----:R2:W1:Y:S01]  /*10b0*/  SYNCS.EXCH.64 URZ, [UR6+0x350], UR10 ;  /* 0x0003500a06ff75b2 */ /* 0x0024620008000100 */
[----:B------:R2:W1:Y:S01]  /*10c0*/  SYNCS.EXCH.64 URZ, [UR6+0x370], UR4 ;  /* 0x0003700406ff75b2 */ /* 0x0004620008000100 */
[----:B------:R2:W1:Y:S01]  /*10d0*/  SYNCS.EXCH.64 URZ, [UR6+0x358], UR10 ;  /* 0x0003580a06ff75b2 */ /* 0x0004620008000100 */
[----:B------:R2:W1:Y:S01]  /*10e0*/  SYNCS.EXCH.64 URZ, [UR6+0x378], UR4 ;  /* 0x0003780406ff75b2 */ /* 0x0004620008000100 */
[----:B------:R2:W1:Y:S01]  /*10f0*/  SYNCS.EXCH.64 URZ, [UR6+0x360], UR10 ;  /* 0x0003600a06ff75b2 */ /* 0x0004620008000100 */
[----:B------:R2:W1:Y:S01]  /*1100*/  SYNCS.EXCH.64 URZ, [UR6+0x380], UR4 ;  /* 0x0003800406ff75b2 */ /* 0x0004620008000100 */
[----:B------:R2:W1:Y:S01]  /*1110*/  SYNCS.EXCH.64 URZ, [UR6+0x368], UR10 ;  /* 0x0003680a06ff75b2 */ /* 0x0004620008000100 */
[----:B------:R2:W1:Y:S02]  /*1120*/  SYNCS.EXCH.64 URZ, [UR6+0x388], UR4 ;  /* 0x0003880406ff75b2 */ /* 0x0004640008000100 */
[----:B--2---:R-:W-:Y:S01]  /*1130*/  NOP ;  /* 0x0000000000007918 */ /* 0x004fe20000000000 */
.L_x_14:
        /* <DEDUP_REMOVED lines=14> */
[----:B------:R2:W1:Y:S01]  /*1220*/  SYNCS.EXCH.64 URZ, [UR5+0x3a0], UR6 ;  /* 0x0003a00605ff75b2 */ /* 0x0004620008000100 */
[----:B------:R2:W1:Y:S01]  /*1230*/  SYNCS.EXCH.64 URZ, [UR5+0x398], UR6 ;  /* 0x0003980605ff75b2 */ /* 0x0004620008000100 */
[----:B------:R2:W1:Y:S02]  /*1240*/  SYNCS.EXCH.64 URZ, [UR5+0x3a8], UR6 ;  /* 0x0003a80605ff75b2 */ /* 0x0004640008000100 */
[----:B--2---:R-:W-:Y:S01]  /*1250*/  NOP ;  /* 0x0000000000007918 */ /* 0x004fe20000000000 */
.L_x_15:
[----:B-1----:R-:W1:Y:S01]  /*1260*/  S2UR UR5, SR_CTAID.X ;  /* 0x00000000000579c3 */ /* 0x002e620000002500 */
[----:B------:R-:W-:-:S05]  /*1270*/  CS2R.32 R55, SR_CgaSize ;  /* 0x0000000000377805 */ /* 0x000fca0000008a00 */
[----:B------:R-:W-:-:S05]  /*1280*/  IMAD R55, R55, -0xa0, RZ ;  /* 0xffffff6037377824 */ /* 0x000fca00078e02ff */
[----:B------:R-:W-:-:S14]  /*1290*/  R2UR UR7, R55 ;  /* 0x00000000370772ca */ /* 0x000fdc00000e0000 */
[----:B------:R-:W2:Y:S01]  /*12a0*/  LDCU UR7, c[0x0][UR7+0x2b0] ;  /* 0x00005600070777ac */ /* 0x000ea20008000800 */
[----:B------:R-:W-:Y:S01]  /*12b0*/  NOP ;  /* 0x0000000000007918 */ /* 0x000fe20000000000 */
[----:B------:R-:W-:-:S05]  /*12c0*/  CS2R.32 R55, SR_CgaSize ;  /* 0x0000000000377805 */ /* 0x000fca0000008a00 */
[----:B------:R-:W-:-:S05]  /*12d0*/  IMAD R55, R55, -0xa0, RZ ;  /* 0xffffff6037377824 */ /* 0x000fca00078e02ff */
[----:B------:R-:W-:-:S14]  /*12e0*/  R2UR UR6, R55 ;  /* 0x00000000370672ca */ /* 0x000fdc00000e0000 */
[----:B------:R-:W3:Y:S01]  /*12f0*/  LDCU UR6, c[0x0][UR6+0x2b4] ;  /* 0x00005680060677ac */ /* 0x000ee20008000800 */
[----:B------:R-:W4:Y:S08]  /*1300*/  S2UR UR4, SR_CTAID.Y ;  /* 0x00000000000479c3 */ /* 0x000f300000002600 */
[----:B------:R-:W3:Y:S01]  /*1310*/  LDC R10, c[0x0][0xb24] ;  /* 0x0002c900ff0a7b82 */ /* 0x000ee20000000800 */
[----:B-1----:R-:W-:-:S02]  /*1320*/  I2FP.F32.U32 R53, UR5 ;  /* 0x0000000500357c45 */ /* 0x002fc40008201000 */
[----:B------:R-:W-:-:S05]  /*1330*/  CS2R.32 R3, SR_CgaSize ;  /* 0x0000000000037805 */ /* 0x000fca0000008a00 */
[----:B------:R-:W-:-:S06]  /*1340*/  IMAD R3, R3, -0xa0, RZ ;  /* 0xffffff6003037824 */ /* 0x000fcc00078e02ff */
[----:B------:R-:W1:Y:S01]  /*1350*/  LDC R3, c[0x0][R3+0x2a0] ;  /* 0x0000a80003037b82 */ /* 0x000e620000000800 */
[----:B------:R-:W-:Y:S01]  /*1360*/  MOV R55, UR5 ;  /* 0x0000000500377c02 */ /* 0x000fe20008000f00 */
[----:B--2---:R-:W-:Y:S01]  /*1370*/  FMUL R53, R53, UR7 ;  /* 0x0000000735357c20 */ /* 0x004fe20008400000 */
[----:B----4-:R-:W-:Y:S02]  /*1380*/  I2FP.F32.U32 R52, UR4 ;  /* 0x0000000400347c45 */ /* 0x010fe40008201000 */
[----:B------:R-:W-:-:S05]  /*1390*/  CS2R.32 R2, SR_CgaSize ;  /* 0x0000000000027805 */ /* 0x000fca0000008a00 */
[----:B------:R-:W-:-:S06]  /*13a0*/  IMAD R2, R2, -0xa0, RZ ;  /* 0xffffff6002027824 */ /* 0x000fcc00078e02ff */
[----:B------:R-:W2:Y:S01]  /*13b0*/  LDC R2, c[0x0][R2+0x2a4] ;  /* 0x0000a90002027b82 */ /* 0x000ea20000000800 */
[----:B------:R-:W-:Y:S01]  /*13c0*/  MOV R54, UR4 ;  /* 0x0000000400367c02 */ /* 0x000fe20008000f00 */
[----:B------:R-:W4:Y:S01]  /*13d0*/  F2I.U32.TRUNC.NTZ R53, R53 ;  /* 0x0000003500357305 */ /* 0x000f22000020f000 */
[----:B---3--:R-:W-:-:S05]  /*13e0*/  FMUL R52, R52, UR6 ;  /* 0x0000000634347c20 */ /* 0x008fca0008400000 */
[----:B------:R-:W-:Y:S01]  /*13f0*/  BAR.SYNC.DEFER_BLOCKING 0x0 ;  /* 0x0000000000007b1d */ /* 0x000fe20000010000 */
[----:B------:R-:W-:-:S05]  /*1400*/  ISETP.GE.AND P0, PT, R10, 0x1, PT ;  /* 0x000000010a00780c */ /* 0x000fca0003f06270 */
[----:B------:R-:W3:Y:S02]  /*1410*/  F2I.U32.TRUNC.NTZ R52, R52 ;  /* 0x0000003400347305 */ /* 0x000ee4000020f000 */
[----:B------:R-:W2:Y:S01]  /*1420*/  S2UR UR36, SR_CTAID.Z ;  /* 0x00000000002479c3 */ /* 0x000ea20000002700 */
[----:B----4-:R-:W-:-:S05]  /*1430*/  IADD3 R53, PT, PT, -R53, RZ, RZ ;  /* 0x000000ff35357210 */ /* 0x010fca0007ffe1ff */
[----:B-1----:R-:W-:Y:S01]  /*1440*/  IMAD R53, R3, R53, UR5 ;  /* 0x0000000503357e24 */ /* 0x002fe2000f8e0235 */
[----:B---3--:R-:W-:-:S05]  /*1450*/  IADD3 R52, PT, PT, -R52, RZ, RZ ;  /* 0x000000ff34347210 */ /* 0x008fca0007ffe1ff */
[----:B--2---:R-:W-:Y:S01]  /*1460*/  IMAD R52, R2, R52, UR4 ;  /* 0x0000000402347e24 */ /* 0x004fe2000f8e0234 */
[----:B------:R-:W-:Y:S06]  /*1470*/  @!P0 BRA `(.L_x_16) ;  /* 0x0000000000b88947 */ /* 0x000fec0003800000 */
[----:B------:R-:W1:Y:S01]  /*1480*/  LDC.64 R4, c[0x0][0xb18] ;  /* 0x0002c600ff047b82 */ /* 0x000e620000000a00 */
[----:B------:R-:W-:-:S07]  /*1490*/  ISETP.NE.AND P0, PT, R10, 0x1, PT ;  /* 0x000000010a00780c */ /* 0x000fce0003f05270 */
[----:B------:R-:W2:Y:S08]  /*14a0*/  LDC R9, c[0x0][0xb0c] ;  /* 0x0002c300ff097b82 */ /* 0x000eb00000000800 */
[----:B------:R-:W3:Y:S08]  /*14b0*/  LDC R12, c[0x0][0x370] ;  /* 0x0000dc00ff0c7b82 */ /* 0x000ef00000000800 */
[----:B------:R-:W4:Y:S01]  /*14c0*/  LDC R11, c[0x0][0x374] ;  /* 0x0000dd00ff0b7b82 */ /* 0x000f220000000800 */
[----:B-1----:R-:W-:-:S07]  /*14d0*/  ISETP.NE.AND P1, PT, R4, 0x1, PT ;  /* 0x000000010400780c */ /* 0x002fce0003f25270 */
[----:B------:R-:W3:Y:S01]  /*14e0*/  LDC.64 R6, c[0x0][0xb10] ;  /* 0x0002c400ff067b82 */ /* 0x000ee20000000a00 */
[----:B--2---:R-:W-:-:S07]  /*14f0*/  ISETP.NE.AND P2, PT, R9, 0x1, PT ;  /* 0x000000010900780c */ /* 0x004fce0003f45270 */
[----:B------:R-:W1:Y:S08]  /*1500*/  LDC R8, c[0x0][0xb20] ;  /* 0x0002c800ff087b82 */ /* 0x000e700000000800 */
[----:B------:R-:W2:Y:S01]  /*1510*/  LDC.64 R2, c[0x0][0xb28] ;  /* 0x0002ca00ff027b82 */ /* 0x000ea20000000a00 */
[----:B----4-:R-:W-:-:S04]  /*1520*/  IMAD.HI.U32 R13, R11, R5, RZ ;  /* 0x000000050b0d7227 */ /* 0x010fc800078e00ff */
[----:B------:R-:W-:-:S04]  /*1530*/  IMAD.HI.U32 R5, R54, R5, RZ ;  /* 0x0000000536057227 */ /* 0x000fc800078e00ff */
[----:B---3--:R-:W-:-:S05]  /*1540*/  IMAD.HI.U32 R14, R12, R6, RZ ;  /* 0x000000060c0e7227 */ /* 0x008fca00078e00ff */
[-C--:B------:R-:W-:Y:S01]  /*1550*/  @P2 SHF.R.U32.HI R12, RZ, R7.reuse, R14 ;  /* 0x00000007ff0c2219 */ /* 0x080fe2000001160e */
[----:B------:R-:W-:Y:S01]  /*1560*/  IMAD.HI.U32 R14, R55, R6, RZ ;  /* 0x00000006370e7227 */ /* 0x000fe200078e00ff */
[-C--:B-1----:R-:W-:Y:S02]  /*1570*/  @P1 SHF.R.U32.HI R11, RZ, R8.reuse, R13 ;  /* 0x00000008ff0b1219 */ /* 0x082fe4000001160d */
[----:B------:R-:W-:Y:S02]  /*1580*/  SHF.R.U32.HI R5, RZ, R8, R5 ;  /* 0x00000008ff057219 */ /* 0x000fe40000011605 */
[----:B------:R-:W-:Y:S02]  /*1590*/  SHF.R.U32.HI R14, RZ, R7, R14 ;  /* 0x00000007ff0e7219 */ /* 0x000fe4000001160e */
[----:B------:R-:W-:Y:S01]  /*15a0*/  SEL R5, R54, R5, !P1 ;  /* 0x0000000536057207 */ /* 0x000fe20004800000 */
[----:B--2---:R-:W-:Y:S01]  /*15b0*/  IMAD.HI.U32 R13, R11, R2, RZ ;  /* 0x000000020b0d7227 */ /* 0x004fe200078e00ff */
[----:B------:R-:W-:-:S03]  /*15c0*/  SEL R14, R55, R14, !P2 ;  /* 0x0000000e370e7207 */ /* 0x000fc60005000000 */
[----:B------:R-:W-:Y:S01]  /*15d0*/  IMAD.HI.U32 R6, R12, R2, RZ ;  /* 0x000000020c067227 */ /* 0x000fe200078e00ff */
[----:B------:R-:W-:-:S04]  /*15e0*/  @P0 SHF.R.U32.HI R11, RZ, R3, R13 ;  /* 0x00000003ff0b0219 */ /* 0x000fc8000001160d */
[----:B------:R-:W-:Y:S01]  /*15f0*/  @P0 SHF.R.U32.HI R12, RZ, R3, R6 ;  /* 0x00000003ff0c0219 */ /* 0x000fe20000011606 */
[----:B------:R-:W-:-:S04]  /*1600*/  IMAD R11, R11, R10, RZ ;  /* 0x0000000a0b0b7224 */ /* 0x000fc800078e02ff */
[----:B------:R-:W-:Y:S01]  /*1610*/  IMAD R6, R12, R10, RZ ;  /* 0x0000000a0c067224 */ /* 0x000fe200078e02ff */
[----:B------:R-:W-:-:S04]  /*1620*/  ISETP.GE.AND P1, PT, R5, R11, PT ;  /* 0x0000000b0500720c */ /* 0x000fc80003f26270 */
[----:B------:R-:W-:Y:S01]  /*1630*/  ISETP.GE.OR P1, PT, R14, R6, P1 ;  /* 0x000000060e00720c */ /* 0x000fe20000f26670 */
[----:B------:R-:W-:-:S05]  /*1640*/  IMAD.HI.U32 R6, R5, R2, RZ ;  /* 0x0000000205067227 */ /* 0x000fca00078e00ff */
[----:B------:R-:W-:-:S04]  /*1650*/  SHF.R.U32.HI R6, RZ, R3, R6 ;  /* 0x00000003ff067219 */ /* 0x000fc80000011606 */
[----:B------:R-:W-:-:S03]  /*1660*/  SEL R6, R5, R6, !P0 ;  /* 0x0000000605067207 */ /* 0x000fc60004000000 */
[----:B------:R-:W-:Y:S01]  /*1670*/  @!P1 IMAD.HI.U32 R7, R14, R2, RZ ;  /* 0x000000020e079227 */ /* 0x000fe200078e00ff */
[----:B------:R-:W-:-:S04]  /*1680*/  IADD3 R2, PT, PT, -R6, RZ, RZ ;  /* 0x000000ff06027210 */ /* 0x000fc80007ffe1ff */
[----:B------:R-:W-:Y:S01]  /*1690*/  @!P1 SHF.R.U32.HI R3, RZ, R3, R7 ;  /* 0x00000003ff039219 */ /* 0x000fe20000011607 */
[----:B------:R-:W-:Y:S01]  /*16a0*/  IMAD R2, R10, R2, R5 ;  /* 0x000000020a027224 */ /* 0x000fe200078e0205 */
[----:B------:R-:W-:Y:S02]  /*16b0*/  IADD3 R7, PT, PT, -R5, RZ, RZ ;  /* 0x000000ff05077210 */ /* 0x000fe40007ffe1ff */
[----:B------:R-:W-:-:S03]  /*16c0*/  @!P1 SEL R3, R14, R3, !P0 ;  /* 0x000000030e039207 */ /* 0x000fc60004000000 */
[----:B------:R-:W-:Y:S02]  /*16d0*/  IMAD R7, R4, R7, R54 ;  /* 0x0000000704077224 */ /* 0x000fe400078e0236 */
[--C-:B------:R-:W-:Y:S02]  /*16e0*/  @!P1 IMAD.IADD R6, R6, 0x1, -R3.reuse ;  /* 0x0000000106069824 */ /* 0x100fe400078e0a03 */
[----:B------:R-:W-:Y:S01]  /*16f0*/  @!P1 IMAD R3, R2, R12, R3 ;  /* 0x0000000c02039224 */ /* 0x000fe200078e0203 */
[----:B------:R-:W-:Y:S01]  /*1700*/  IADD3 R2, PT, PT, -R14, RZ, RZ ;  /* 0x000000ff0e027210 */ /* 0x000fe20007ffe1ff */
[----:B------:R-:W-:Y:S02]  /*1710*/  @!P1 IMAD R5, R6, R10, R14 ;  /* 0x0000000a06059224 */ /* 0x000fe400078e020e */
[----:B------:R-:W-:Y:S02]  /*1720*/  @!P1 IMAD.MOV.U32 R14, RZ, RZ, R3 ;  /* 0x000000ffff0e9224 */ /* 0x000fe400078e0003 */
[----:B------:R-:W-:-:S02]  /*1730*/  IMAD R2, R9, R2, R55 ;  /* 0x0000000209027224 */ /* 0x000fc400078e0237 */
[----:B------:R-:W-:Y:S02]  /*1740*/  IMAD R54, R5, R4, R7 ;  /* 0x0000000405367224 */ /* 0x000fe400078e0207 */
[----:B------:R-:W-:Y:S02]  /*1750*/  IMAD R55, R14, R9, R2 ;  /* 0x000000090e377224 */ /* 0x000fe400078e0202 */
.L_x_16:
[----:B------:R-:W1:Y:S01]  /*1760*/  LDCU UR4, c[0x0][0xb30] ;  /* 0x00016600ff0477ac */ /* 0x000e620008000800 */
[----:B------:R-:W2:Y:S08]  /*1770*/  S2UR UR39, SR_CgaCtaId ;  /* 0x00000000002779c3 */ /* 0x000eb00000008800 */
[----:B------:R-:W3:Y:S01]  /*1780*/  LDC R26, c[0x0][0xb24] ;  /* 0x0002c900ff1a7b82 */ /* 0x000ee20000000800 */
[----:B-1----:R-:W-:-:S09]  /*1790*/  UISETP.NE.AND UP1, UPT, UR4, 0x1, UPT ;  /* 0x000000010400788c */ /* 0x002fd2000bf25270 */
[----:B--2---:R-:W-:Y:S05]  /*17a0*/  BRA.U UP1, `(.L_x_17) ;  /* 0x0000000101407547 */ /* 0x004fea000b800000 */
[----:B------:R-:W1:Y:S08]  /*17b0*/  LDC.64 R4, c[0x0][0xb10] ;  /* 0x0002c400ff047b82 */ /* 0x000e700000000a00 */
[----:B------:R-:W2:Y:S08]  /*17c0*/  LDC.64 R2, c[0x0][0xb18] ;  /* 0x0002c600ff027b82 */ /* 0x000eb00000000a00 */
[----:B------:R-:W4:Y:S08]  /*17d0*/  LDC R6, c[0x0][0xb20] ;  /* 0x0002c800ff067b82 */ /* 0x000f300000000800 */
[----:B------:R-:W3:Y:S01]  /*17e0*/  LDC R7, c[0x0][0xb0c] ;  /* 0x0002c300ff077b82 */ /* 0x000ee20000000800 */
[----:B-1----:R-:W-:-:S05]  /*17f0*/  IMAD.HI.U32 R4, R55, R4, RZ ;  /* 0x0000000437047227 */ /* 0x002fca00078e00ff */
[----:B------:R-:W-:Y:S01]  /*1800*/  SHF.R.U32.HI R4, RZ, R5, R4 ;  /* 0x00000005ff047219 */ /* 0x000fe20000011604 */
[----:B--2---:R-:W-:Y:S01]  /*1810*/  IMAD.HI.U32 R3, R54, R3, RZ ;  /* 0x0000000336037227 */ /* 0x004fe200078e00ff */
[----:B------:R-:W-:-:S04]  /*1820*/  ISETP.NE.AND P0, PT, R2, 0x1, PT ;  /* 0x000000010200780c */ /* 0x000fc80003f05270 */
[----:B----4-:R-:W-:-:S04]  /*1830*/  SHF.R.U32.HI R3, RZ, R6, R3 ;  /* 0x00000006ff037219 */ /* 0x010fc80000011603 */
[----:B------:R-:W-:Y:S02]  /*1840*/  SEL R3, R54, R3, !P0 ;  /* 0x0000000336037207 */ /* 0x000fe40004000000 */
[----:B---3--:R-:W-:-:S04]  /*1850*/  ISETP.NE.AND P1, PT, R7, 0x1, PT ;  /* 0x000000010700780c */ /* 0x008fc80003f25270 */
[----:B------:R-:W-:-:S05]  /*1860*/  SEL R4, R55, R4, !P1 ;  /* 0x0000000437047207 */ /* 0x000fca0004800000 */
[----:B------:R-:W-:Y:S02]  /*1870*/  IMAD.IADD R5, R3, 0x1, -R4 ;  /* 0x0000000103057824 */ /* 0x000fe400078e0a04 */
[----:B------:R-:W-:Y:S02]  /*1880*/  IMAD.IADD R3, R4, 0x1, -R3 ;  /* 0x0000000104037824 */ /* 0x000fe400078e0a03 */
[----:B------:R-:W-:Y:S02]  /*1890*/  IMAD R55, R5, R7, R55 ;  /* 0x0000000705377224 */ /* 0x000fe400078e0237 */
[----:B------:R-:W-:-:S07]  /*18a0*/  IMAD R54, R3, R2, R54 ;  /* 0x0000000203367224 */ /* 0x000fce00078e0236 */
.L_x_17:
[----:B------:R-:W-:Y:S01]  /*18b0*/  BAR.SYNC.DEFER_BLOCKING 0x0 ;  /* 0x0000000000007b1d */ /* 0x000fe20000010000 */
[----:B------:R-:W-:Y:S01]  /*18c0*/  UISETP.NE.AND UP1, UPT, UR8, 0x2, UPT ;  /* 0x000000020800788c */ /* 0x000fe2000bf25270 */
[----:B------:R-:W-:Y:S02]  /*18d0*/  ISETP.NE.OR P5, PT, R0, 0x2, !P5 ;  /* 0x000000020000780c */ /* 0x000fe40006fa5670 */
[----:B------:R-:W-:-:S06]  /*18e0*/  LOP3.LUT R2, R66, 0x1f, RZ, 0xc0, !PT ;  /* 0x0000001f42027812 */ /* 0x000fcc00078ec0ff */
[----:B------:R-:W-:Y:S05]  /*18f0*/  BRA.U UP1, `(.L_x_18) ;  /* 0x0000002901b07547 */ /* 0x000fea000b800000 */
[----:B------:R-:W1:Y:S01]  /*1900*/  LDCU UR13, c[0x0][0x38c] ;  /* 0x00007180ff0d77ac */ /* 0x000e620008000800 */
[----:B------:R-:W2:Y:S01]  /*1910*/  LDC R8, c[0x0][0x370] ;  /* 0x0000dc00ff087b82 */ /* 0x000ea20000000800 */
[----:B------:R-:W-:Y:S01]  /*1920*/  PLOP3.LUT P1, PT, PT, PT, UP2, 0x80, 0x8 ;  /* 0x000000000008781c */ /* 0x000fe20003f2f028 */
[----:B------:R-:W-:Y:S01]  /*1930*/  IMAD.MOV.U32 R15, RZ, RZ, 0x1 ;  /* 0x00000001ff0f7424 */ /* 0x000fe200078e00ff */
[----:B------:R-:W-:Y:S01]  /*1940*/  ISETP.EQ.OR P4, PT, R2, RZ, P5 ;  /* 0x000000ff0200720c */ /* 0x000fe20002f82670 */
[----:B------:R-:W-:Y:S01]  /*1950*/  IMAD.MOV.U32 R14, RZ, RZ, RZ ;  /* 0x000000ffff0e7224 */ /* 0x000fe200078e00ff */
[----:B------:R-:W-:Y:S02]  /*1960*/  PLOP3.LUT P1, PT, P1, PT, PT, 0x8, 0x80 ;  /* 0x000000000080781c */ /* 0x000fe40000f2e170 */
[----:B------:R-:W-:Y:S01]  /*1970*/  CS2R R12, SRZ ;  /* 0x00000000000c7805 */ /* 0x000fe2000001ff00 */
[----:B------:R-:W-:Y:S01]  /*1980*/  IMAD.MOV.U32 R11, RZ, RZ, 0x1 ;  /* 0x00000001ff0b7424 */ /* 0x000fe200078e00ff */
[----:B------:R-:W4:Y:S01]  /*1990*/  LDC R0, c[0x0][0x374] ;  /* 0x0000dd00ff007b82 */ /* 0x000f220000000800 */
[----:B------:R-:W2:Y:S01]  /*19a0*/  LDCU.64 UR22, c[0x0][0x348] ;  /* 0x00006900ff1677ac */ /* 0x000ea20008000a00 */
[----:B------:R-:W-:Y:S01]  /*19b0*/  UMOV UR6, URZ ;  /* 0x000000ff00067c82 */ /* 0x000fe20008000000 */
[----:B-1----:R-:W-:-:S04]  /*19c0*/  UIADD3 UR5, UPT, UPT, UR13, 0x1f, URZ ;  /* 0x0000001f0d057890 */ /* 0x002fc8000fffe0ff */
[----:B------:R-:W-:-:S04]  /*19d0*/  USHF.R.S32.HI UR4, URZ, 0x1f, UR5 ;  /* 0x0000001fff047899 */ /* 0x000fc80008011405 */
[----:B------:R-:W-:-:S04]  /*19e0*/  ULEA.HI UR4, UR4, UR5, URZ, 0x5 ;  /* 0x0000000504047291 */ /* 0x000fc8000f8f28ff */
[----:B------:R-:W-:Y:S02]  /*19f0*/  USHF.R.S32.HI UR15, URZ, 0x5, UR4 ;  /* 0x00000005ff0f7899 */ /* 0x000fe40008011404 */
[----:B------:R-:W-:Y:S02]  /*1a00*/  UIADD3 UR4, UPT, UPT, UR13, -0x1, URZ ;  /* 0xffffffff0d047890 */ /* 0x000fe4000fffe0ff */
[----:B------:R-:W-:Y:S02]  /*1a10*/  UISETP.LT.U32.AND UP0, UPT, UR15, 0x31, UPT ;  /* 0x000000310f00788c */ /* 0x000fe4000bf01070 */
[----:B------:R-:W-:Y:S02]  /*1a20*/  UISETP.GE.U32.AND UP1, UPT, UR4, -0x3f, UPT ;  /* 0xffffffc10400788c */ /* 0x000fe4000bf26070 */
[----:B------:R-:W-:Y:S02]  /*1a30*/  USEL UR14, UR15, 0x31, UP0 ;  /* 0x000000310f0e7887 */ /* 0x000fe40008000000 */
[----:B------:R-:W-:-:S02]  /*1a40*/  UIADD3 UR13, UPT, UPT, UR13, 0x3e, URZ ;  /* 0x0000003e0d0d7890 */ /* 0x000fc4000fffe0ff */
[----:B------:R-:W-:Y:S02]  /*1a50*/  UIADD3 UR5, UPT, UPT, UR14, -0x1, URZ ;  /* 0xffffffff0e057890 */ /* 0x000fe4000fffe0ff */
[----:B------:R-:W-:-:S03]  /*1a60*/  UIADD3 UR7, UPT, UPT, UR15, -UR14, URZ ;  /* 0x8000000e0f077290 */ /* 0x000fc6000fffe0ff */
[----:B------:R-:W-:-:S04]  /*1a70*/  @UP1 UIADD3 UR5, UPT, UPT, UR14, URZ, URZ ;  /* 0x000000ff0e051290 */ /* 0x000fc8000fffe0ff */
[----:B--2---:R-:W-:-:S12]  /*1a80*/  UIADD3 UR5, UPT, UPT, UR5, 0x1, URZ ;  /* 0x0000000105057890 */ /* 0x004fd8000fffe0ff */
.L_x_36:
[----:B------:R-:W-:Y:S01]  /*1a90*/  UISETP.NE.AND UP0, UPT, UR39, URZ, UPT ;  /* 0x000000ff2700728c */ /* 0x000fe2000bf05270 */
[----:B------:R-:W1:Y:S08]  /*1aa0*/  S2UR UR39, SR_CgaCtaId ;  /* 0x00000000002779c3 */ /* 0x000e700000008800 */
[----:B------:R-:W-:Y:S05]  /*1ab0*/  BRA.U UP0, `(.L_x_19) ;  /* 0x0000000100347547 */ /* 0x000fea000b800000 */
[----:B------:R-:W2:Y:S01]  /*1ac0*/  S2R R2, SR_CgaCtaId ;  /* 0x0000000000027919 */ /* 0x000ea20000008800 */
[----:B------:R-:W-:-:S04]  /*1ad0*/  MOV R3, 0x400 ;  /* 0x0000040000037802 */ /* 0x000fc80000000f00 */
[----:B--2---:R-:W-:Y:S02]  /*1ae0*/  LEA R2, R2, R3, 0x18 ;  /* 0x0000000302027211 */ /* 0x004fe400078ec0ff */
[----:B------:R-:W-:-:S03]  /*1af0*/  SHF.L.U32 R3, R11, 0x1f, RZ ;  /* 0x0000001f0b037819 */ /* 0x000fc600000006ff */
[----:B------:R-:W-:-:S04]  /*1b00*/  IMAD R2, R12, 0x8, R2 ;  /* 0x000000080c027824 */ /* 0x000fc800078e0202 */
[----:B------:R-:W2:Y:S02]  /*1b10*/  SYNCS.PHASECHK.TRANS64.TRYWAIT P0, [R2+URZ+0x3a0], R3 ;  /* 0x0003a003020075a7 */ /* 0x000ea400080011ff */
[----:B--2---:R-:W-:Y:S05]  /*1b20*/  @!P0 BRA `(.L_x_20) ;  /* 0x0000005800f08947 */ /* 0x004fea0003800000 */
.L_x_136:
[----:B------:R-:W-:Y:S01]  /*1b30*/  VIADD R12, R12, 0x1 ;  /* 0x000000010c0c7836 */ /* 0x000fe20000000000 */
[----:B------:R2:W-:Y:S04]  /*1b40*/  SYNCS.ARRIVE.TRANS64.A1T0 RZ, [R2+URZ+0x390], RZ ;  /* 0x000390ff02ff79a7 */ /* 0x0005e800081000ff */
[----:B------:R-:W-:-:S04]  /*1b50*/  ISETP.NE.AND P0, PT, R12, 0x2, PT ;  /* 0x000000020c00780c */ /* 0x000fc80003f05270 */
[----:B------:R-:W-:Y:S02]  /*1b60*/  SEL R12, R12, RZ, P0 ;  /* 0x000000ff0c0c7207 */ /* 0x000fe40000000000 */
[----:B--2---:R-:W-:-:S04]  /*1b70*/  SEL R2, RZ, 0x1, P0 ;  /* 0x00000001ff027807 */ /* 0x004fc80000000000 */
[----:B------:R-:W-:-:S07]  /*1b80*/  LOP3.LUT R11, R11, R2, RZ, 0x3c, !PT ;  /* 0x000000020b0b7212 */ /* 0x000fce00078e3cff */
.L_x_19:
[----:B------:R-:W-:Y:S01]  /*1b90*/  UMOV UR4, 0x400 ;  /* 0x0000040000047882 */ /* 0x000fe20000000000 */
[----:B------:R-:W-:Y:S01]  /*1ba0*/  SHF.L.U32 R2, R15, 0x1f, RZ ;  /* 0x0000001f0f027819 */ /* 0x000fe200000006ff */
[----:B-1----:R-:W-:Y:S01]  /*1bb0*/  ULEA UR4, UR39, UR4, 0x18 ;  /* 0x0000000427047291 */ /* 0x002fe2000f8ec0ff */
[----:B------:R-:W-:Y:S01]  /*1bc0*/  R2UR UR35, R55 ;  /* 0x00000000372372ca */ /* 0x000fe200000e0000 */
[----:B------:R-:W-:Y:S01]  /*1bd0*/  UISETP.GE.U32.AND UP0, UPT, UR13, 0x3f, UPT ;  /* 0x0000003f0d00788c */ /* 0x000fe2000bf06070 */
[----:B------:R-:W-:Y:S01]  /*1be0*/  R2UR UR11, R54 ;  /* 0x00000000360b72ca */ /* 0x000fe200000e0000 */
[----:B------:R-:W-:Y:S01]  /*1bf0*/  ULEA UR8, UR6, UR4, 0x3 ;  /* 0x0000000406087291 */ /* 0x000fe2000f8e18ff */
[----:B------:R-:W-:-:S08]  /*1c00*/  UMOV UR24, URZ ;  /* 0x000000ff00187c82 */ /* 0x000fd00008000000 */
[----:B------:R1:W2:Y:S01]  /*1c10*/  SYNCS.PHASECHK.TRANS64.TRYWAIT P0, [UR8+0x188], R2 ;  /* 0x00018802ff0075a7 */ /* 0x0002a20008001108 */
[----:B------:R-:W-:Y:S02]  /*1c20*/  USHF.L.U32 UR35, UR35, 0x7, URZ ;  /* 0x0000000723237899 */ /* 0x000fe400080006ff */
[----:B------:R-:W-:Y:S01]  /*1c30*/  USHF.L.U32 UR11, UR11, 0x4, URZ ;  /* 0x000000040b0b7899 */ /* 0x000fe200080006ff */
[----:B------:R-:W-:Y:S11]  /*1c40*/  BRA.U !UP0, `(.L_x_21) ;  /* 0x0000000108a87547 */ /* 0x000ff6000b800000 */
[----:B------:R-:W-:Y:S01]  /*1c50*/  UMOV UR16, URZ ;  /* 0x000000ff00107c82 */ /* 0x000fe20008000000 */
[----:B------:R-:W-:-:S05]  /*1c60*/  UMOV UR17, UR6 ;  /* 0x0000000600117c82 */ /* 0x000fca0008000000 */
.L_x_26:
[----:B-1----:R-:W-:Y:S01]  /*1c70*/  ULEA UR33, UR17, UR4, 0x3 ;  /* 0x0000000411217291 */ /* 0x002fe2000f8e18ff */
[----:B--2---:R-:W-:Y:S01]  /*1c80*/  @!P5 MOV R3, 0x1200 ;  /* 0x000012000003d802 */ /* 0x004fe20000000f00 */
[----:B--2---:R-:W-:Y:S10]  /*1c90*/  @P0 BRA `(.L_x_22) ;  /* 0x00000000000c0947 */ /* 0x004ff40003800000 */
[----:B------:R-:W-:-:S04]  /*1ca0*/  SHF.L.U32 R4, R15, 0x1f, RZ ;  /* 0x0000001f0f047819 */ /* 0x000fc800000006ff */
[----:B------:R-:W2:Y:S02]  /*1cb0*/  SYNCS.PHASECHK.TRANS64.TRYWAIT P0, [UR33+0x188], R4 ;  /* 0x00018804ff0075a7 */ /* 0x000ea40008001121 */
[----:B--2---:R-:W-:Y:S05]  /*1cc0*/  @!P0 BRA `(.L_x_23) ;  /* 0x00000058009c8947 */ /* 0x004fea0003800000 */
.L_x_22:
[----:B------:R2:W-:Y:S01]  /*1cd0*/  @!P5 SYNCS.ARRIVE.TRANS64 RZ, [UR33], R3 ;  /* 0x00000003ffffd9a7 */ /* 0x0005e20008000021 */
[----:B------:R-:W-:Y:S04]  /*1ce0*/  BSSY.RECONVERGENT B0, `(.L_x_24) ;  /* 0x0000003000007945 */ /* 0x000fe80003800200 */
[----:B------:R-:W-:Y:S05]  /*1cf0*/  @P4 BRA `(.L_x_25) ;  /* 0x0000000000044947 */ /* 0x000fea0003800000 */
[----:B------:R-:W-:Y:S05]  /*1d00*/  BPT.TRAP 0x1 ;  /* 0x000000040000795c */ /* 0x000fea0000300000 */
.L_x_25:
[----:B------:R-:W-:Y:S05]  /*1d10*/  BSYNC.RECONVERGENT B0 ;  /* 0x0000000000007941 */ /* 0x000fea0003800200 */
.L_x_24:
[----:B------:R-:W-:Y:S02]  /*1d20*/  UIADD3 UR6, UPT, UPT, UR17, 0x1, URZ ;  /* 0x0000000111067890 */ /* 0x000fe4000fffe0ff */
[----:B------:R-:W-:Y:S02]  /*1d30*/  ULEA UR32, UR17, UR4, 0xc ;  /* 0x0000000411207291 */ /* 0x000fe4000f8e60ff */
[----:B------:R-:W-:Y:S02]  /*1d40*/  UISETP.NE.AND UP0, UPT, UR6, 0x31, UPT ;  /* 0x000000310600788c */ /* 0x000fe4000bf05270 */
[----:B------:R-:W-:Y:S02]  /*1d50*/  UIADD3 UR26, UP1, UPT, UR22, 0x80, URZ ;  /* 0x00000080161a7890 */ /* 0x000fe4000ff3e0ff */
[----:B------:R-:W-:Y:S02]  /*1d60*/  USEL UR9, URZ, 0x1, UP0 ;  /* 0x00000001ff097887 */ /* 0x000fe40008000000 */
[----:B------:R-:W-:-:S02]  /*1d70*/  USEL UR6, UR6, URZ, UP0 ;  /* 0x000000ff06067287 */ /* 0x000fc40008000000 */
[----:B------:R-:W-:Y:S02]  /*1d80*/  UIADD3 UR20, UP0, UPT, UR22, 0x180, URZ ;  /* 0x0000018016147890 */ /* 0x000fe4000ff1e0ff */
[----:B------:R-:W-:Y:S01]  /*1d90*/  ULEA UR8, UR6, UR4, 0x3 ;  /* 0x0000000406087291 */ /* 0x000fe2000f8e18ff */
[----:B------:R-:W-:Y:S01]  /*1da0*/  LOP3.LUT R15, R15, UR9, RZ, 0x3c, !PT ;  /* 0x000000090f0f7c12 */ /* 0x000fe2000f8e3cff */
[----:B------:R-:W-:Y:S02]  /*1db0*/  USHF.L.U32 UR34, UR16, 0x5, URZ ;  /* 0x0000000510227899 */ /* 0x000fe400080006ff */
[----:B------:R-:W-:Y:S01]  /*1dc0*/  UIADD3.X UR27, UPT, UPT, URZ, UR23, URZ, UP1, !UPT ;  /* 0x00000017ff1b7290 */ /* 0x000fe20008ffe4ff */
[----:B-1----:R-:W-:Y:S01]  /*1dd0*/  SHF.L.U32 R2, R15, 0x1f, RZ ;  /* 0x0000001f0f027819 */ /* 0x002fe200000006ff */
[----:B------:R-:W-:Y:S02]  /*1de0*/  UIADD3 UR32, UPT, UPT, UR32, 0x1480, URZ ;  /* 0x0000148020207890 */ /* 0x000fe4000fffe0ff */
[----:B------:R-:W-:Y:S01]  /*1df0*/  UIADD3.X UR21, UPT, UPT, URZ, UR23, URZ, UP0, !UPT ;  /* 0x00000017ff157290 */ /* 0x000fe200087fe4ff */
[----:B------:R1:W1:Y:S01]  /*1e00*/  SYNCS.PHASECHK.TRANS64.TRYWAIT P0, [UR8+0x188], R2 ;  /* 0x00018802ff0075a7 */ /* 0x0002620008001108 */
[----:B------:R-:W-:Y:S01]  /*1e10*/  ULEA UR8, UR17, UR4, 0x9 ;  /* 0x0000000411087291 */ /* 0x000fe2000f8e48ff */
[----:B------:R-:W-:Y:S01]  /*1e20*/  UMOV UR18, 0x0 ;  /* 0x0000000000127882 */ /* 0x000fe20000000000 */
[----:B------:R-:W-:-:S02]  /*1e30*/  UMOV UR19, 0x10000000 ;  /* 0x1000000000137882 */ /* 0x000fc40000000000 */
[----:B------:R-:W-:Y:S01]  /*1e40*/  UIADD3 UR8, UPT, UPT, UR8, 0x32480, URZ ;  /* 0x0003248008087890 */ /* 0x000fe2000fffe0ff */
[----:B------:R1:W-:Y:S01]  /*1e50*/  UTMALDG.3D [UR32], [UR26], desc[UR18] ;  /* 0x000012201a0075b4 */ /* 0x0003e20008011000 */
[----:B------:R-:W-:Y:S01]  /*1e60*/  UMOV UR12, UR36 ;  /* 0x00000024000c7c82 */ /* 0x000fe20008000000 */
[----:B------:R-:W-:Y:S01]  /*1e70*/  UMOV UR9, UR33 ;  /* 0x0000002100097c82 */ /* 0x000fe20008000000 */
[----:B------:R-:W-:Y:S01]  /*1e80*/  UMOV UR10, UR34 ;  /* 0x00000022000a7c82 */ /* 0x000fe20008000000 */
[----:B------:R-:W-:Y:S01]  /*1e90*/  UIADD3 UR16, UPT, UPT, UR16, 0x1, URZ ;  /* 0x0000000110107890 */ /* 0x000fe2000fffe0ff */
[----:B------:R-:W-:Y:S01]  /*1ea0*/  UMOV UR24, UR5 ;  /* 0x0000000500187c82 */ /* 0x000fe20008000000 */
[----:B------:R-:W-:Y:S02]  /*1eb0*/  UMOV UR17, UR6 ;  /* 0x0000000600117c82 */ /* 0x000fe40008000000 */
[----:B------:R1:W-:Y:S01]  /*1ec0*/  UTMALDG.3D [UR8], [UR20], desc[UR18] ;  /* 0x00001208140075b4 */ /* 0x0003e20008011000 */
[----:B------:R-:W-:-:S09]  /*1ed0*/  UISETP.NE.AND UP0, UPT, UR16, UR5, UPT ;  /* 0x000000051000728c */ /* 0x000fd2000bf05270 */
[----:B------:R-:W-:Y:S05]  /*1ee0*/  BRA.U UP0, `(.L_x_26) ;  /* 0xfffffffd00607547 */ /* 0x000fea000b83ffff */
.L_x_21:
[----:B-1----:R-:W-:Y:S01]  /*1ef0*/  ULEA UR8, UR6, UR4, 0x3 ;  /* 0x0000000406087291 */ /* 0x002fe2000f8e18ff */
[----:B------:R-:W-:Y:S01]  /*1f00*/  SHF.L.U32 R2, R15, 0x1f, RZ ;  /* 0x0000001f0f027819 */ /* 0x000fe200000006ff */
[----:B------:R-:W-:Y:S01]  /*1f10*/  @!P1 SYNCS.ARRIVE.TRANS64.A1T0 RZ, [UR4+0x328], RZ ;  /* 0x000328ffffff99a7 */ /* 0x000fe20008100004 */
[----:B------:R-:W-:-:S06]  /*1f20*/  UISETP.GT.AND UP0, UPT, UR15, UR14, UPT ;  /* 0x0000000e0f00728c */ /* 0x000fcc000bf04270 */
[----:B--2---:R1:W2:Y:S03]  /*1f30*/  SYNCS.PHASECHK.TRANS64.TRYWAIT P0, [UR8+0x188], R2 ;  /* 0x00018802ff0075a7 */ /* 0x0042a60008001108 */
[----:B------:R-:W-:Y:S05]  /*1f40*/  BRA.U !UP0, `(.L_x_27) ;  /* 0x0000000108ac7547 */ /* 0x000fea000b800000 */
[----:B------:R-:W-:Y:S01]  /*1f50*/  UIADD3 UR21, UPT, UPT, UR7, UR24, URZ ;  /* 0x0000001807157290 */ /* 0x000fe2000fffe0ff */
[----:B------:R-:W-:-:S11]  /*1f60*/  UMOV UR25, UR6 ;  /* 0x0000000600197c82 */ /* 0x000fd60008000000 */
.L_x_32:
[----:B-1----:R-:W-:Y:S01]  /*1f70*/  ULEA UR17, UR25, UR4, 0x3 ;  /* 0x0000000419117291 */ /* 0x002fe2000f8e18ff */
[----:B--2---:R-:W-:Y:S01]  /*1f80*/  @!P5 MOV R3, 0x1200 ;  /* 0x000012000003d802 */ /* 0x004fe20000000f00 */
[----:B--2---:R-:W-:Y:S10]  /*1f90*/  @P0 BRA `(.L_x_28) ;  /* 0x00000000000c0947 */ /* 0x004ff40003800000 */
[----:B------:R-:W-:-:S04]  /*1fa0*/  SHF.L.U32 R4, R15, 0x1f, RZ ;  /* 0x0000001f0f047819 */ /* 0x000fc800000006ff */
[----:B------:R-:W2:Y:S02]  /*1fb0*/  SYNCS.PHASECHK.TRANS64.TRYWAIT P0, [UR17+0x188], R4 ;  /* 0x00018804ff0075a7 */ /* 0x000ea40008001111 */
[----:B--2---:R-:W-:Y:S05]  /*1fc0*/  @!P0 BRA `(.L_x_29) ;  /* 0x0000005400f48947 */ /* 0x004fea0003800000 */
.L_x_28:
[----:B------:R2:W-:Y:S01]  /*1fd0*/  @!P5 SYNCS.ARRIVE.TRANS64 RZ, [UR17], R3 ;  /* 0x00000003ffffd9a7 */ /* 0x0005e20008000011 */
[----:B------:R-:W-:Y:S04]  /*1fe0*/  BSSY.RECONVERGENT B0, `(.L_x_30) ;  /* 0x0000003000007945 */ /* 0x000fe80003800200 */
[----:B------:R-:W-:Y:S05]  /*1ff0*/  @P4 BRA `(.L_x_31) ;  /* 0x0000000000044947 */ /* 0x000fea0003800000 */
[----:B------:R-:W-:Y:S05]  /*2000*/  BPT.TRAP 0x1 ;  /* 0x000000040000795c */ /* 0x000fea0000300000 */
.L_x_31:
[----:B------:R-:W-:Y:S05]  /*2010*/  BSYNC.RECONVERGENT B0 ;  /* 0x0000000000007941 */ /* 0x000fea0003800200 */
.L_x_30:
        /* <DEDUP_REMOVED lines=10> */
[----:B------:R-:W-:Y:S01]  /*20c0*/  UIADD3 UR16, UPT, UPT, UR16, 0x1480, URZ ;  /* 0x0000148010107890 */ /* 0x000fe2000fffe0ff */
[----:B-1----:R-:W-:Y:S01]  /*20d0*/  SHF.L.U32 R2, R15, 0x1f, RZ ;  /* 0x0000001f0f027819 */ /* 0x002fe200000006ff */
[----:B------:R-:W-:Y:S02]  /*20e0*/  UIADD3.X UR31, UPT, UPT, URZ, UR23, URZ, UP1, !UPT ;  /* 0x00000017ff1f7290 */ /* 0x000fe40008ffe4ff */
[----:B------:R-:W-:Y:S01]  /*20f0*/  UIADD3.X UR29, UPT, UPT, URZ, UR23, URZ, UP0, !UPT ;  /* 0x00000017ff1d7290 */ /* 0x000fe200087fe4ff */
[----:B------:R1:W1:Y:S01]  /*2100*/  SYNCS.PHASECHK.TRANS64.TRYWAIT P0, [UR8+0x188], R2 ;  /* 0x00018802ff0075a7 */ /* 0x0002620008001108 */
[----:B------:R-:W-:Y:S01]  /*2110*/  ULEA UR8, UR25, UR4, 0x9 ;  /* 0x0000000419087291 */ /* 0x000fe2000f8e48ff */
[----:B------:R-:W-:Y:S01]  /*2120*/  UMOV UR26, 0x0 ;  /* 0x00000000001a7882 */ /* 0x000fe20000000000 */
[----:B------:R-:W-:-:S02]  /*2130*/  UMOV UR27, 0x10000000 ;  /* 0x10000000001b7882 */ /* 0x000fc40000000000 */
[----:B------:R-:W-:Y:S01]  /*2140*/  UIADD3 UR8, UPT, UPT, UR8, 0x32480, URZ ;  /* 0x0003248008087890 */ /* 0x000fe2000fffe0ff */
[----:B------:R-:W-:Y:S01]  /*2150*/  UMOV UR19, UR35 ;  /* 0x0000002300137c82 */ /* 0x000fe20008000000 */
[----:B------:R-:W-:Y:S01]  /*2160*/  UMOV UR20, UR36 ;  /* 0x0000002400147c82 */ /* 0x000fe20008000000 */
[----:B------:R-:W-:Y:S01]  /*2170*/  UMOV UR12, UR36 ;  /* 0x00000024000c7c82 */ /* 0x000fe20008000000 */
[----:B------:R-:W-:Y:S01]  /*2180*/  UMOV UR9, UR17 ;  /* 0x0000001100097c82 */ /* 0x000fe20008000000 */
[----:B------:R-:W-:Y:S01]  /*2190*/  UMOV UR10, UR18 ;  /* 0x00000012000a7c82 */ /* 0x000fe20008000000 */
[----:B------:R1:W-:Y:S01]  /*21a0*/  UTMALDG.3D [UR16], [UR30], desc[UR26] ;  /* 0x00001a101e0075b4 */ /* 0x0003e20008011000 */
[----:B------:R-:W-:Y:S01]  /*21b0*/  UIADD3 UR24, UPT, UPT, UR24, 0x1, URZ ;  /* 0x0000000118187890 */ /* 0x000fe2000fffe0ff */
[----:B------:R-:W-:-:S03]  /*21c0*/  UMOV UR25, UR6 ;  /* 0x0000000600197c82 */ /* 0x000fc60008000000 */
[----:B------:R-:W-:Y:S01]  /*21d0*/  UISETP.NE.AND UP0, UPT, UR24, UR21, UPT ;  /* 0x000000151800728c */ /* 0x000fe2000bf05270 */
[----:B------:R1:W-:Y:S08]  /*21e0*/  UTMALDG.3D [UR8], [UR28], desc[UR26] ;  /* 0x00001a081c0075b4 */ /* 0x0003f00008011000 */
[----:B------:R-:W-:Y:S05]  /*21f0*/  BRA.U UP0, `(.L_x_32) ;  /* 0xfffffffd005c7547 */ /* 0x000fea000b83ffff */
.L_x_27:
[C---:B-1----:R-:W-:Y:S01]  /*2200*/  LEA R2, R14.reuse, UR4, 0x3 ;  /* 0x000000040e027c11 */ /* 0x042fe2000f8e18ff */
[----:B------:R-:W-:Y:S01]  /*2210*/  NOP ;  /* 0x0000000000007918 */ /* 0x000fe20000000000 */
[----:B--2---:R-:W-:Y:S02]  /*2220*/  SHF.L.U32 R3, R13, 0x1f, RZ ;  /* 0x0000001f0d037819 */ /* 0x004fe400000006ff */
[----:B------:R-:W-:Y:S02]  /*2230*/  LEA R4, R14, UR4, 0x4 ;  /* 0x000000040e047c11 */ /* 0x000fe4000f8e20ff */
[----:B------:R-:W1:Y:S02]  /*2240*/  SYNCS.PHASECHK.TRANS64.TRYWAIT P0, [R2+URZ+0x330], R3 ;  /* 0x00033003020075a7 */ /* 0x000e6400080011ff */
[----:B-1----:R-:W-:Y:S05]  /*2250*/  @!P0 BRA `(.L_x_33) ;  /* 0x0000005400688947 */ /* 0x002fea0003800000 */
.L_x_139:
[----:B------:R-:W2:Y:S01]  /*2260*/  LDS.128 R4, [R4+0x3c0] ;  /* 0x0003c00004047984 */ /* 0x000ea20000000c00 */
[----:B---3--:R-:W-:Y:S01]  /*2270*/  ISETP.GE.AND P0, PT, R26, 0x1, PT ;  /* 0x000000011a00780c */ /* 0x008fe20003f06270 */
[----:B-1----:R-:W-:Y:S01]  /*2280*/  VIADD R2, R2, 0x340 ;  /* 0x0000034002027836 */ /* 0x002fe20000000000 */
[----:B------:R-:W-:Y:S01]  /*2290*/  @!PT LDS RZ, [RZ] ;  /* 0x00000000fffff984 */ /* 0x000fe20000000800 */
[----:B------:R-:W-:Y:S01]  /*22a0*/  @!PT LDS RZ, [RZ] ;  /* 0x00000000fffff984 */ /* 0x000fe20000000800 */
[----:B------:R-:W-:Y:S01]  /*22b0*/  @!PT LDS RZ, [RZ] ;  /* 0x00000000fffff984 */ /* 0x000fe20000000800 */
[----:B------:R-:W-:Y:S01]  /*22c0*/  @!PT LDS RZ, [RZ] ;  /* 0x00000000fffff984 */ /* 0x000fe20000000800 */
[----:B------:R1:W-:Y:S06]  /*22d0*/  MEMBAR.ALL.CTA ;  /* 0x0000000000007992 */ /* 0x0003ec0000008000 */
[----:B-1----:R-:W1:Y:S01]  /*22e0*/  FENCE.VIEW.ASYNC.S ;  /* 0x00000000000073c6 */ /* 0x002e620000000000 */
[----:B------:R-:W-:-:S04]  /*22f0*/  PRMT R2, RZ, 0x654, R2 ;  /* 0x00000654ff027816 */ /* 0x000fc80000000002 */
[----:B-1----:R1:W-:Y:S01]  /*2300*/  SYNCS.ARRIVE.TRANS64.RED.A1T0 RZ, [R2+URZ], RZ ;  /* 0x000000ff02ff79a7 */ /* 0x0023e200081004ff */
[----:B--2---:R-:W-:-:S13]  /*2310*/  LOP3.LUT P2, RZ, R6, 0x1, RZ, 0xc0, !PT ;  /* 0x0000000106ff7812 */ /* 0x004fda000784c0ff */
[----:B------:R-:W-:Y:S01]  /*2320*/  @P2 SHF.R.U32.HI R3, RZ, 0x10, R5 ;  /* 0x00000010ff032819 */ /* 0x000fe20000011605 */
[----:B------:R-:W-:Y:S01]  /*2330*/  VOTEU.ANY UP0, P2 ;  /* 0x0000000000ff7886 */ /* 0x000fe20001000100 */
[----:B------:R-:W-:Y:S02]  /*2340*/  @P2 MOV R10, R4 ;  /* 0x00000004000a2202 */ /* 0x000fe40000000f00 */
[----:B------:R-:W-:Y:S02]  /*2350*/  @P2 R2UR.BROADCAST UR8, R3 ;  /* 0x00000000030822ca */ /* 0x000fe400008e0000 */
[----:B------:R-:W-:-:S11]  /*2360*/  @P2 LOP3.LUT R9, R5, 0xffff, RZ, 0xc0, !PT ;  /* 0x0000ffff05092812 */ /* 0x000fd600078ec0ff */
[----:B------:R-:W-:Y:S01]  /*2370*/  @UP0 UMOV UR36, UR8 ;  /* 0x0000000800240c82 */ /* 0x000fe20008000000 */
[----:B-1----:R-:W-:Y:S05]  /*2380*/  @!P0 BRA `(.L_x_34) ;  /* 0x0000000000b88947 */ /* 0x002fea0003800000 */
[----:B------:R-:W4:Y:S01]  /*2390*/  LDC.64 R4, c[0x0][0xb18] ;  /* 0x0002c600ff047b82 */ /* 0x000f220000000a00 */
[----:B------:R-:W-:-:S07]  /*23a0*/  ISETP.NE.AND P3, PT, R26, 0x1, PT ;  /* 0x000000011a00780c */ /* 0x000fce0003f65270 */
[----:B------:R-:W1:Y:S08]  /*23b0*/  LDC.64 R6, c[0x0][0xb10] ;  /* 0x0002c400ff067b82 */ /* 0x000e700000000a00 */
[----:B------:R-:W2:Y:S08]  /*23c0*/  LDC R16, c[0x0][0xb20] ;  /* 0x0002c800ff107b82 */ /* 0x000eb00000000800 */
[----:B------:R-:W3:Y:S01]  /*23d0*/  LDC R17, c[0x0][0xb0c] ;  /* 0x0002c300ff117b82 */ /* 0x000ee20000000800 */
[----:B----4-:R-:W-:Y:S01]  /*23e0*/  IMAD.HI.U32 R19, R0, R5, RZ ;  /* 0x0000000500137227 */ /* 0x010fe200078e00ff */
[----:B------:R-:W-:-:S03]  /*23f0*/  ISETP.NE.AND P0, PT, R4, 0x1, PT ;  /* 0x000000010400780c */ /* 0x000fc60003f05270 */
[----:B------:R-:W-:-:S03]  /*2400*/  IMAD.HI.U32 R5, R9, R5, RZ ;  /* 0x0000000509057227 */ /* 0x000fc600078e00ff */
[----:B------:R-:W4:Y:S01]  /*2410*/  LDC.64 R2, c[0x0][0xb28] ;  /* 0x0002ca00ff027b82 */ /* 0x000f220000000a00 */
[----:B-1----:R-:W-:-:S04]  /*2420*/  IMAD.HI.U32 R20, R8, R6, RZ ;  /* 0x0000000608147227 */ /* 0x002fc800078e00ff */
[----:B------:R-:W-:Y:S01]  /*2430*/  IMAD.HI.U32 R21, R10, R6, RZ ;  /* 0x000000060a157227 */ /* 0x000fe200078e00ff */
[----:B------:R-:W-:Y:S02]  /*2440*/  SHF.R.U32.HI R20, RZ, R7, R20 ;  /* 0x00000007ff147219 */ /* 0x000fe40000011614 */
[-C--:B--2---:R-:W-:Y:S02]  /*2450*/  SHF.R.U32.HI R19, RZ, R16.reuse, R19 ;  /* 0x00000010ff137219 */ /* 0x084fe40000011613 */
[----:B------:R-:W-:Y:S02]  /*2460*/  SHF.R.U32.HI R5, RZ, R16, R5 ;  /* 0x00000010ff057219 */ /* 0x000fe40000011605 */
[----:B------:R-:W-:Y:S02]  /*2470*/  SEL R19, R0, R19, !P0 ;  /* 0x0000001300137207 */ /* 0x000fe40004000000 */
[----:B------:R-:W-:Y:S02]  /*2480*/  SHF.R.U32.HI R21, RZ, R7, R21 ;  /* 0x00000007ff157219 */ /* 0x000fe40000011615 */
[----:B---3--:R-:W-:-:S02]  /*2490*/  ISETP.NE.AND P1, PT, R17, 0x1, PT ;  /* 0x000000011100780c */ /* 0x008fc40003f25270 */
[----:B------:R-:W-:Y:S02]  /*24a0*/  SEL R5, R9, R5, !P0 ;  /* 0x0000000509057207 */ /* 0x000fe40004000000 */
[----:B------:R-:W-:Y:S02]  /*24b0*/  SEL R20, R8, R20, !P1 ;  /* 0x0000001408147207 */ /* 0x000fe40004800000 */
[----:B------:R-:W-:Y:S01]  /*24c0*/  SEL R21, R10, R21, !P1 ;  /* 0x000000150a157207 */ /* 0x000fe20004800000 */
[----:B----4-:R-:W-:-:S04]  /*24d0*/  IMAD.HI.U32 R18, R19, R2, RZ ;  /* 0x0000000213127227 */ /* 0x010fc800078e00ff */
        /* <DEDUP_REMOVED lines=10> */
[----:B------:R-:W-:-:S04]  /*2580*/  @!P0 IMAD.HI.U32 R7, R21, R2, RZ ;  /* 0x0000000215078227 */ /* 0x000fc800078e00ff */
[----:B------:R-:W-:Y:S01]  /*2590*/  IMAD.MOV R2, RZ, RZ, -R6 ;  /* 0x000000ffff027224 */ /* 0x000fe200078e0a06 */
[----:B------:R-:W-:Y:S02]  /*25a0*/  @!P0 SHF.R.U32.HI R3, RZ, R3, R7 ;  /* 0x00000003ff038219 */ /* 0x000fe40000011607 */
[----:B------:R-:W-:Y:S01]  /*25b0*/  IADD3 R7, PT, PT, -R5, RZ, RZ ;  /* 0x000000ff05077210 */ /* 0x000fe20007ffe1ff */
[----:B------:R-:W-:Y:S01]  /*25c0*/  IMAD R2, R26, R2, R5 ;  /* 0x000000021a027224 */ /* 0x000fe200078e0205 */
        /* <DEDUP_REMOVED lines=10> */
.L_x_34:
[----:B------:R-:W1:Y:S02]  /*2670*/  LDCU UR8, c[0x0][0xb30] ;  /* 0x00016600ff0877ac */ /* 0x000e640008000800 */
[----:B-1----:R-:W-:-:S09]  /*2680*/  UISETP.NE.AND UP0, UPT, UR8, 0x1, UPT ;  /* 0x000000010800788c */ /* 0x002fd2000bf05270 */
[----:B------:R-:W-:Y:S05]  /*2690*/  BRA.U UP0, `(.L_x_35) ;  /* 0x0000000100407547 */ /* 0x000fea000b800000 */
[----:B------:R-:W1:Y:S08]  /*26a0*/  LDC.64 R4, c[0x0][0xb10] ;  /* 0x0002c400ff047b82 */ /* 0x000e700000000a00 */
[----:B------:R-:W2:Y:S08]  /*26b0*/  LDC.64 R2, c[0x0][0xb18] ;  /* 0x0002c600ff027b82 */ /* 0x000eb00000000a00 */
[----:B------:R-:W3:Y:S08]  /*26c0*/  LDC R6, c[0x0][0xb20] ;  /* 0x0002c800ff067b82 */ /* 0x000ef00000000800 */
[----:B------:R-:W4:Y:S01]  /*26d0*/  LDC R7, c[0x0][0xb0c] ;  /* 0x0002c300ff077b82 */ /* 0x000f220000000800 */
[----:B-1----:R-:W-:-:S05]  /*26e0*/  IMAD.HI.U32 R4, R10, R4, RZ ;  /* 0x000000040a047227 */ /* 0x002fca00078e00ff */
[----:B------:R-:W-:Y:S01]  /*26f0*/  SHF.R.U32.HI R4, RZ, R5, R4 ;  /* 0x00000005ff047219 */ /* 0x000fe20000011604 */
[----:B--2---:R-:W-:Y:S01]  /*2700*/  IMAD.HI.U32 R3, R9, R3, RZ ;  /* 0x0000000309037227 */ /* 0x004fe200078e00ff */
[----:B------:R-:W-:-:S04]  /*2710*/  ISETP.NE.AND P0, PT, R2, 0x1, PT ;  /* 0x000000010200780c */ /* 0x000fc80003f05270 */
[----:B---3--:R-:W-:-:S04]  /*2720*/  SHF.R.U32.HI R3, RZ, R6, R3 ;  /* 0x00000006ff037219 */ /* 0x008fc80000011603 */
[----:B------:R-:W-:Y:S02]  /*2730*/  SEL R3, R9, R3, !P0 ;  /* 0x0000000309037207 */ /* 0x000fe40004000000 */
[----:B----4-:R-:W-:-:S04]  /*2740*/  ISETP.NE.AND P1, PT, R7, 0x1, PT ;  /* 0x000000010700780c */ /* 0x010fc80003f25270 */
[----:B------:R-:W-:-:S05]  /*2750*/  SEL R4, R10, R4, !P1 ;  /* 0x000000040a047207 */ /* 0x000fca0004800000 */
[----:B------:R-:W-:Y:S02]  /*2760*/  IMAD.IADD R5, R3, 0x1, -R4 ;  /* 0x0000000103057824 */ /* 0x000fe400078e0a04 */
[----:B------:R-:W-:Y:S02]  /*2770*/  IMAD.IADD R3, R4, 0x1, -R3 ;  /* 0x0000000104037824 */ /* 0x000fe400078e0a03 */
[----:B------:R-:W-:Y:S02]  /*2780*/  IMAD R10, R5, R7, R10 ;  /* 0x00000007050a7224 */ /* 0x000fe400078e020a */
[----:B------:R-:W-:-:S07]  /*2790*/  IMAD R9, R3, R2, R9 ;  /* 0x0000000203097224 */ /* 0x000fce00078e0209 */
.L_x_35:
[----:B------:R-:W-:Y:S01]  /*27a0*/  VIADD R14, R14, 0x1 ;  /* 0x000000010e0e7836 */ /* 0x000fe20000000000 */
[----:B------:R-:W-:Y:S01]  /*27b0*/  PLOP3.LUT P1, PT, PT, PT, PT, 0x80, 0x8 ;  /* 0x000000000008781c */ /* 0x000fe20003f2f070 */
[----:B------:R-:W-:Y:S02]  /*27c0*/  IMAD.IADD R55, R10, 0x1, R53 ;  /* 0x000000010a377824 */ /* 0x000fe400078e0235 */
[----:B------:R-:W-:Y:S01]  /*27d0*/  IMAD.IADD R54, R9, 0x1, R52 ;  /* 0x0000000109367824 */ /* 0x000fe200078e0234 */
[----:B------:R-:W-:-:S04]  /*27e0*/  ISETP.NE.AND P0, PT, R14, 0x2, PT ;  /* 0x000000020e00780c */ /* 0x000fc80003f05270 */
[----:B------:R-:W-:Y:S02]  /*27f0*/  SEL R2, RZ, 0x1, P0 ;  /* 0x00000001ff027807 */ /* 0x000fe40000000000 */
[----:B------:R-:W-:Y:S02]  /*2800*/  SEL R14, R14, RZ, P0 ;  /* 0x000000ff0e0e7207 */ /* 0x000fe40000000000 */
[----:B------:R-:W-:Y:S01]  /*2810*/  LOP3.LUT R13, R13, R2, RZ, 0x3c, !PT ;  /* 0x000000020d0d7212 */ /* 0x000fe200078e3cff */
[----:B------:R-:W-:Y:S06]  /*2820*/  @P2 BRA `(.L_x_36) ;  /* 0xfffffff000982947 */ /* 0x000fec000383ffff */
[----:B------:R-:W-:Y:S01]  /*2830*/  UIADD3 UR4, UPT, UPT, UR4, 0x188, URZ ;  /* 0x0000018804047890 */ /* 0x000fe2000fffe0ff */
[----:B------:R-:W-:-:S03]  /*2840*/  SHF.L.U32 R2, R15, 0x1f, RZ ;  /* 0x0000001f0f027819 */ /* 0x000fc600000006ff */
[----:B------:R-:W-:-:S09]  /*2850*/  ULEA UR5, UR6, UR4, 0x3 ;  /* 0x0000000406057291 */ /* 0x000fd2000f8e18ff */
[----:B------:R-:W1:Y:S02]  /*2860*/  SYNCS.PHASECHK.TRANS64.TRYWAIT P0, [UR5], R2 ;  /* 0x00000002ff0075a7 */ /* 0x000e640008001105 */
[----:B-1----:R-:W-:Y:S05]  /*2870*/  @!P0 BRA `(.L_x_37) ;  /* 0x0000004c00f48947 */ /* 0x002fea0003800000 */
.L_x_141:
[----:B------:R-:W-:-:S04]  /*2880*/  UIADD3 UR6, UPT, UPT, UR6, 0x1, URZ ;  /* 0x0000000106067890 */ /* 0x000fc8000fffe0ff */
[----:B------:R-:W-:-:S04]  /*2890*/  UISETP.NE.AND UP0, UPT, UR6, 0x31, UPT ;  /* 0x000000310600788c */ /* 0x000fc8000bf05270 */
[----:B------:R-:W-:Y:S02]  /*28a0*/  USEL UR7, URZ, 0x1, UP0 ;  /* 0x00000001ff077887 */ /* 0x000fe40008000000 */
[----:B------:R-:W-:-:S04]  /*28b0*/  USEL UR6, UR6, URZ, UP0 ;  /* 0x000000ff06067287 */ /* 0x000fc80008000000 */
[----:B------:R-:W-:Y:S01]  /*28c0*/  ULEA UR5, UR6, UR4, 0x3 ;  /* 0x0000000406057291 */ /* 0x000fe2000f8e18ff */
[----:B-1----:R-:W-:-:S04]  /*28d0*/  LOP3.LUT R2, R15, UR7, RZ, 0x3c, !PT ;  /* 0x000000070f027c12 */ /* 0x002fc8000f8e3cff */
[----:B------:R-:W-:-:S04]  /*28e0*/  SHF.L.U32 R3, R2, 0x1f, RZ ;  /* 0x0000001f02037819 */ /* 0x000fc800000006ff */
[----:B------:R-:W1:Y:S02]  /*28f0*/  SYNCS.PHASECHK.TRANS64.TRYWAIT P0, [UR5], R3 ;  /* 0x00000003ff0075a7 */ /* 0x000e640008001105 */
[----:B-1----:R-:W-:Y:S05]  /*2900*/  @!P0 BRA `(.L_x_38) ;  /* 0x0000004c00e88947 */ /* 0x002fea0003800000 */
.L_x_143:
[----:B------:R-:W-:-:S04]  /*2910*/  UIADD3 UR6, UPT, UPT, UR6, 0x1, URZ ;  /* 0x0000000106067890 */ /* 0x000fc8000fffe0ff */
[----:B------:R-:W-:-:S04]  /*2920*/  UISETP.NE.AND UP0, UPT, UR6, 0x31, UPT ;  /* 0x000000310600788c */ /* 0x000fc8000bf05270 */
[----:B------:R-:W-:Y:S02]  /*2930*/  USEL UR7, URZ, 0x1, UP0 ;  /* 0x00000001ff077887 */ /* 0x000fe40008000000 */
[----:B------:R-:W-:-:S04]  /*2940*/  USEL UR6, UR6, URZ, UP0 ;  /* 0x000000ff06067287 */ /* 0x000fc80008000000 */
[----:B------:R-:W-:Y:S01]  /*2950*/  ULEA UR5, UR6, UR4, 0x3 ;  /* 0x0000000406057291 */ /* 0x000fe2000f8e18ff */
[----:B------:R-:W-:-:S04]  /*2960*/  LOP3.LUT R2, R2, UR7, RZ, 0x3c, !PT ;  /* 0x0000000702027c12 */ /* 0x000fc8000f8e3cff */
[----:B-1----:R-:W-:-:S04]  /*2970*/  SHF.L.U32 R3, R2, 0x1f, RZ ;  /* 0x0000001f02037819 */ /* 0x002fc800000006ff */
[----:B------:R-:W1:Y:S02]  /*2980*/  SYNCS.PHASECHK.TRANS64.TRYWAIT P0, [UR5], R3 ;  /* 0x00000003ff0075a7 */ /* 0x000e640008001105 */
[----:B-1----:R-:W-:Y:S05]  /*2990*/  @!P0 BRA `(.L_x_39) ;  /* 0x0000004c00dc8947 */ /* 0x002fea0003800000 */
.L_x_145:
        /* <DEDUP_REMOVED lines=9> */
.L_x_147:
        /* <DEDUP_REMOVED lines=9> */
.L_x_149:
        /* <DEDUP_REMOVED lines=9> */
.L_x_151:
        /* <DEDUP_REMOVED lines=9> */
.L_x_153:
        /* <DEDUP_REMOVED lines=9> */
.L_x_155:
        /* <DEDUP_REMOVED lines=9> */
.L_x_157:
        /* <DEDUP_REMOVED lines=9> */
.L_x_159:
        /* <DEDUP_REMOVED lines=9> */
.L_x_161:
        /* <DEDUP_REMOVED lines=9> */
.L_x_163:
        /* <DEDUP_REMOVED lines=9> */
.L_x_165:
        /* <DEDUP_REMOVED lines=9> */
.L_x_167:
        /* <DEDUP_REMOVED lines=9> */
.L_x_169:
        /* <DEDUP_REMOVED lines=9> */
.L_x_171:
        /* <DEDUP_REMOVED lines=9> */
.L_x_173:
        /* <DEDUP_REMOVED lines=9> */
.L_x_175:
        /* <DEDUP_REMOVED lines=9> */
.L_x_177:
        /* <DEDUP_REMOVED lines=9> */
.L_x_179:
        /* <DEDUP_REMOVED lines=9> */
.L_x_181:
        /* <DEDUP_REMOVED lines=9> */
.L_x_183:
        /* <DEDUP_REMOVED lines=9> */
.L_x_185:
        /* <DEDUP_REMOVED lines=9> */
.L_x_187:
        /* <DEDUP_REMOVED lines=9> */
.L_x_189:
        /* <DEDUP_REMOVED lines=9> */
.L_x_191:
        /* <DEDUP_REMOVED lines=9> */
.L_x_193:
        /* <DEDUP_REMOVED lines=9> */
.L_x_195:
        /* <DEDUP_REMOVED lines=9> */
.L_x_197:
        /* <DEDUP_REMOVED lines=9> */
.L_x_199:
        /* <DEDUP_REMOVED lines=9> */
.L_x_201:
        /* <DEDUP_REMOVED lines=9> */
.L_x_203:
        /* <DEDUP_REMOVED lines=9> */
.L_x_205:
        /* <DEDUP_REMOVED lines=9> */
.L_x_207:
        /* <DEDUP_REMOVED lines=9> */
.L_x_209:
        /* <DEDUP_REMOVED lines=9> */
.L_x_211:
        /* <DEDUP_REMOVED lines=9> */
.L_x_213:
        /* <DEDUP_REMOVED lines=9> */
.L_x_215:
        /* <DEDUP_REMOVED lines=9> */
.L_x_217:
        /* <DEDUP_REMOVED lines=9> */
.L_x_219:
        /* <DEDUP_REMOVED lines=9> */
.L_x_221:
        /* <DEDUP_REMOVED lines=9> */
.L_x_223:
        /* <DEDUP_REMOVED lines=9> */
.L_x_225:
        /* <DEDUP_REMOVED lines=9> */
.L_x_227:
        /* <DEDUP_REMOVED lines=9> */
.L_x_229:
        /* <DEDUP_REMOVED lines=9> */
.L_x_231:
        /* <DEDUP_REMOVED lines=9> */
.L_x_233:
        /* <DEDUP_REMOVED lines=9> */
.L_x_235:
[----:B------:R-:W-:-:S04]  /*42f0*/  UIADD3 UR6, UPT, UPT, UR6, 0x1, URZ ;  /* 0x0000000106067890 */ /* 0x000fc8000fffe0ff */
[----:B------:R-:W-:-:S04]  /*4300*/  UISETP.NE.AND UP0, UPT, UR6, 0x31, UPT ;  /* 0x000000310600788c */ /* 0x000fc8000bf05270 */
[----:B------:R-:W-:Y:S02]  /*4310*/  USEL UR5, URZ, 0x1, UP0 ;  /* 0x00000001ff057887 */ /* 0x000fe40008000000 */
[----:B------:R-:W-:-:S04]  /*4320*/  USEL UR6, UR6, URZ, UP0 ;  /* 0x000000ff06067287 */ /* 0x000fc80008000000 */
[----:B------:R-:W-:Y:S01]  /*4330*/  ULEA UR6, UR6, UR4, 0x3 ;  /* 0x0000000406067291 */ /* 0x000fe2000f8e18ff */
[----:B------:R-:W-:-:S04]  /*4340*/  LOP3.LUT R2, R2, UR5, RZ, 0x3c, !PT ;  /* 0x0000000502027c12 */ /* 0x000fc8000f8e3cff */
[----:B------:R-:W-:Y:S01]  /*4350*/  SHF.L.U32 R2, R2, 0x1f, RZ ;  /* 0x0000001f02027819 */ /* 0x000fe200000006ff */
[----:B-1--4-:R-:W-:-:S07]  /*4360*/  IMAD.U32 R0, RZ, RZ, UR6 ;  /* 0x00000006ff007e24 */ /* 0x012fce000f8e00ff */
.L_x_85:
[----:B-1----:R1:W2:Y:S02]  /*4370*/  SYNCS.PHASECHK.TRANS64.TRYWAIT P0, [R0+URZ], R2 ;  /* 0x00000002000075a7 */ /* 0x0022a400080011ff */
[----:B--2---:R-:W-:Y:S05]  /*4380*/  @!P0 NANOSLEEP.SYNCS 0x989680 ;  /* 0x009896800000895d */ /* 0x004fea0003900000 */
[----:B------:R-:W2:Y:S02]  /*4390*/  @!P0 SYNCS.PHASECHK.TRANS64 P0, [R0+URZ], R2 ;  /* 0x00000002000085a7 */ /* 0x000ea400080010ff */
[----:B--2---:R-:W-:Y:S05]  /*43a0*/  @P0 EXIT ;  /* 0x000000000000094d */ /* 0x004fea0003800000 */
[----:B------:R-:W-:Y:S05]  /*43b0*/  BRA `(.L_x_85) ;  /* 0xfffffffc00ec7947 */ /* 0x000fea000383ffff */
.L_x_18:
[----:B------:R-:W-:-:S04]  /*43c0*/  UISETP.NE.AND UP1, UPT, UR39, URZ, UPT ;  /* 0x000000ff2700728c */ /* 0x000fc8000bf25270 */
[----:B------:R-:W-:-:S09]  /*43d0*/  UISETP.NE.OR UP1, UPT, UR8, 0x1, UP1 ;  /* 0x000000010800788c */ /* 0x000fd20008f25670 */
[----:B------:R-:W-:Y:S05]  /*43e0*/  BRA.U UP1, `(.L_x_86) ;  /* 0x0000000501487547 */ /* 0x000fea000b800000 */
[----:B------:R-:W-:Y:S01]  /*43f0*/  ISETP.NE.AND P2, PT, R2, RZ, PT ;  /* 0x000000ff0200720c */ /* 0x000fe20003f45270 */
[----:B------:R-:W-:Y:S01]  /*4400*/  IMAD.MOV.U32 R12, RZ, RZ, 0x1 ;  /* 0x00000001ff0c7424 */ /* 0x000fe200078e00ff */
[----:B------:R-:W-:Y:S02]  /*4410*/  CS2R R10, SRZ ;  /* 0x00000000000a7805 */ /* 0x000fe4000001ff00 */
[----:B------:R-:W-:Y:S01]  /*4420*/  CS2R R8, SRZ ;  /* 0x0000000000087805 */ /* 0x000fe2000001ff00 */
[----:B------:R-:W-:Y:S01]  /*4430*/  UMOV UR4, 0x400 ;  /* 0x0000040000047882 */ /* 0x000fe20000000000 */
[----:B------:R-:W-:Y:S01]  /*4440*/  UMOV UR6, URZ ;  /* 0x000000ff00067c82 */ /* 0x000fe20008000000 */
[----:B------:R-:W-:-:S12]  /*4450*/  ULEA UR39, UR39, UR4, 0x18 ;  /* 0x0000000427277291 */ /* 0x000fd8000f8ec0ff */
.L_x_90:
[----:B------:R-:W-:Y:S02]  /*4460*/  LEA R0, R8, UR39, 0x3 ;  /* 0x0000002708007c11 */ /* 0x000fe4000f8e18ff */
[----:B------:R-:W-:-:S03]  /*4470*/  SHF.L.U32 R4, R9, 0x1f, RZ ;  /* 0x0000001f09047819 */ /* 0x000fc600000006ff */
[----:B------:R-:W-:Y:S01]  /*4480*/  VIADD R5, R0, 0x3a0 ;  /* 0x000003a000057836 */ /* 0x000fe20000000000 */
[----:B------:R-:W1:Y:S02]  /*4490*/  SYNCS.PHASECHK.TRANS64.TRYWAIT P0, [R0+URZ+0x390], R4 ;  /* 0x00039004000075a7 */ /* 0x000e6400080011ff */
[----:B-1----:R-:W-:Y:S05]  /*44a0*/  @!P0 BRA `(.L_x_87) ;  /* 0x0000004400688947 */ /* 0x002fea0003800000 */
.L_x_236:
[----:B------:R-:W-:Y:S01]  /*44b0*/  ULEA UR5, UR6, UR39, 0x3 ;  /* 0x0000002706057291 */ /* 0x000fe2000f8e18ff */
[----:B-1----:R-:W-:Y:S01]  /*44c0*/  PRMT R0, RZ, 0x654, R5 ;  /* 0x00000654ff007816 */ /* 0x002fe20000000005 */
[----:B------:R-:W-:Y:S01]  /*44d0*/  @!P2 IMAD.MOV.U32 R4, RZ, RZ, 0x10 ;  /* 0x00000010ff04a424 */ /* 0x000fe200078e00ff */
[----:B------:R-:W-:Y:S01]  /*44e0*/  SHF.L.U32 R5, R12, 0x1f, RZ ;  /* 0x0000001f0c057819 */ /* 0x000fe200000006ff */
[----:B------:R-:W-:Y:S01]  /*44f0*/  UIADD3 UR4, UPT, UPT, UR5, 0x330, URZ ;  /* 0x0000033005047890 */ /* 0x000fe2000fffe0ff */
[----:B------:R1:W-:Y:S05]  /*4500*/  SYNCS.ARRIVE.TRANS64.RED.A1T0 RZ, [R0+URZ], RZ ;  /* 0x000000ff00ff79a7 */ /* 0x0003ea00081004ff */
[----:B------:R-:W-:Y:S01]  /*4510*/  IMAD.U32 R6, RZ, RZ, UR4 ;  /* 0x00000004ff067e24 */ /* 0x000fe2000f8e00ff */
[----:B------:R-:W2:Y:S04]  /*4520*/  SYNCS.PHASECHK.TRANS64.TRYWAIT P0, [UR5+0x340], R5 ;  /* 0x00034005ff0075a7 */ /* 0x000ea80008001105 */
[----:B------:R-:W-:Y:S01]  /*4530*/  PRMT R6, R2, 0x654, R6 ;  /* 0x0000065402067816 */ /* 0x000fe20000000006 */
[----:B-12---:R-:W-:Y:S06]  /*4540*/  @!P0 BRA `(.L_x_88) ;  /* 0x0000004400548947 */ /* 0x006fec0003800000 */
.L_x_238:
[----:B------:R-:W-:Y:S01]  /*4550*/  ULEA UR4, UR6, UR39, 0x4 ;  /* 0x0000002706047291 */ /* 0x000fe2000f8e20ff */
[----:B------:R-:W-:Y:S01]  /*4560*/  SEL R3, R6, R3, !P2 ;  /* 0x0000000306037207 */ /* 0x000fe20005000000 */
[----:B------:R-:W-:Y:S01]  /*4570*/  UIADD3 UR5, UPT, UPT, UR5, 0x330, URZ ;  /* 0x0000033005057890 */ /* 0x000fe2000fffe0ff */
[----:B-1----:R-:W-:Y:S01]  /*4580*/  LEA R0, R11, UR39, 0x3 ;  /* 0x000000270b007c11 */ /* 0x002fe2000f8e18ff */
[----:B------:R-:W-:Y:S01]  /*4590*/  UIADD3 UR4, UPT, UPT, UR4, 0x3c0, URZ ;  /* 0x000003c004047890 */ /* 0x000fe2000fffe0ff */
[----:B------:R1:W-:Y:S01]  /*45a0*/  @!P2 SYNCS.ARRIVE.TRANS64.RED RZ, [R3+URZ], R4 ;  /* 0x0000000403ffa9a7 */ /* 0x0003e200080004ff */
[----:B------:R-:W-:Y:S01]  /*45b0*/  UIADD3 UR6, UPT, UPT, UR6, 0x1, URZ ;  /* 0x0000000106067890 */ /* 0x000fe2000fffe0ff */
[----:B------:R-:W-:-:S03]  /*45c0*/  VIADD R8, R8, 0x1 ;  /* 0x0000000108087836 */ /* 0x000fc60000000000 */
[----:B------:R-:W-:Y:S02]  /*45d0*/  UISETP.NE.AND UP0, UPT, UR6, 0x2, UPT ;  /* 0x000000020600788c */ /* 0x000fe4000bf05270 */
[----:B------:R-:W-:Y:S01]  /*45e0*/  ISETP.NE.AND P0, PT, R8, 0x2, PT ;  /* 0x000000020800780c */ /* 0x000fe20003f05270 */
[----:B------:R-:W-:Y:S06]  /*45f0*/  UGETNEXTWORKID.BROADCAST [UR4], [UR5] ;  /* 0x00000000040073ca */ /* 0x000fec0008000100 */
[----:B------:R-:W-:Y:S02]  /*4600*/  USEL UR4, URZ, 0x1, UP0 ;  /* 0x00000001ff047887 */ /* 0x000fe40008000000 */
[----:B------:R-:W-:-:S04]  /*4610*/  USEL UR6, UR6, URZ, UP0 ;  /* 0x000000ff06067287 */ /* 0x000fc80008000000 */
[----:B------:R-:W-:Y:S02]  /*4620*/  LOP3.LUT R12, R12, UR4, RZ, 0x3c, !PT ;  /* 0x000000040c0c7c12 */ /* 0x000fe4000f8e3cff */
[----:B-1----:R-:W-:-:S04]  /*4630*/  SHF.L.U32 R4, R10, 0x1f, RZ ;  /* 0x0000001f0a047819 */ /* 0x002fc800000006ff */
[----:B------:R-:W1:Y:S02]  /*4640*/  SYNCS.PHASECHK.TRANS64.TRYWAIT P1, [R0+URZ+0x330], R4 ;  /* 0x00033004000075a7 */ /* 0x000e6400080211ff */
[----:B-1----:R-:W-:Y:S05]  /*4650*/  @!P1 BRA `(.L_x_89) ;  /* 0x0000004400289947 */ /* 0x002fea0003800000 */
.L_x_239:
[C---:B-1----:R-:W-:Y:S01]  /*4660*/  LEA R4, R11.reuse, UR39, 0x4 ;  /* 0x000000270b047c11 */ /* 0x042fe2000f8e20ff */
[----:B------:R-:W-:Y:S01]  /*4670*/  VIADD R0, R0, 0x340 ;  /* 0x0000034000007836 */ /* 0x000fe20000000000 */
[----:B------:R-:W-:Y:S01]  /*4680*/  SEL R8, R8, RZ, P0 ;  /* 0x000000ff08087207 */ /* 0x000fe20000000000 */
[----:B------:R-:W-:-:S03]  /*4690*/  VIADD R11, R11, 0x1 ;  /* 0x000000010b0b7836 */ /* 0x000fc60000000000 */
[----:B------:R-:W1:Y:S01]  /*46a0*/  LDS.128 R4, [R4+0x3c0] ;  /* 0x0003c00004047984 */ /* 0x000e620000000c00 */
[----:B------:R-:W-:Y:S02]  /*46b0*/  PRMT R0, RZ, 0x654, R0 ;  /* 0x00000654ff007816 */ /* 0x000fe40000000000 */
[C---:B------:R-:W-:Y:S01]  /*46c0*/  ISETP.NE.AND P1, PT, R11.reuse, 0x2, PT ;  /* 0x000000020b00780c */ /* 0x040fe20003f25270 */
[----:B------:R-:W-:Y:S01]  /*46d0*/  @!PT LDS RZ, [RZ] ;  /* 0x00000000fffff984 */ /* 0x000fe20000000800 */
[----:B------:R-:W-:Y:S01]  /*46e0*/  @!PT LDS RZ, [RZ] ;  /* 0x00000000fffff984 */ /* 0x000fe20000000800 */
[----:B------:R-:W-:Y:S01]  /*46f0*/  @!PT LDS RZ, [RZ] ;  /* 0x00000000fffff984 */ /* 0x000fe20000000800 */
[----:B------:R-:W-:Y:S01]  /*4700*/  @!PT LDS RZ, [RZ] ;  /* 0x00000000fffff984 */ /* 0x000fe20000000800 */
[----:B------:R2:W-:Y:S06]  /*4710*/  MEMBAR.ALL.CTA ;  /* 0x0000000000007992 */ /* 0x0005ec0000008000 */
[----:B--2---:R-:W2:Y:S01]  /*4720*/  FENCE.VIEW.ASYNC.S ;  /* 0x00000000000073c6 */ /* 0x004ea20000000000 */
[----:B------:R-:W-:Y:S01]  /*4730*/  SEL R11, R11, RZ, P1 ;  /* 0x000000ff0b0b7207 */ /* 0x000fe20000800000 */
[----:B--2---:R2:W-:Y:S01]  /*4740*/  SYNCS.ARRIVE.TRANS64.RED.A1T0 RZ, [R0+URZ], RZ ;  /* 0x000000ff00ff79a7 */ /* 0x0045e200081004ff */
[----:B-1----:R-:W-:-:S02]  /*4750*/  LOP3.LUT P3, RZ, R6, 0x1, RZ, 0xc0, !PT ;  /* 0x0000000106ff7812 */ /* 0x002fc4000786c0ff */
[----:B------:R-:W-:-:S04]  /*4760*/  SEL R4, RZ, 0x1, P1 ;  /* 0x00000001ff047807 */ /* 0x000fc80000800000 */
[----:B------:R-:W-:Y:S02]  /*4770*/  LOP3.LUT R10, R10, R4, RZ, 0x3c, !PT ;  /* 0x000000040a0a7212 */ /* 0x000fe400078e3cff */
[----:B--2---:R-:W-:-:S04]  /*4780*/  SEL R0, RZ, 0x1, P0 ;  /* 0x00000001ff007807 */ /* 0x004fc80000000000 */
[----:B------:R-:W-:Y:S01]  /*4790*/  LOP3.LUT R9, R9, R0, RZ, 0x3c, !PT ;  /* 0x0000000009097212 */ /* 0x000fe200078e3cff */
[----:B------:R-:W-:Y:S06]  /*47a0*/  @P3 BRA `(.L_x_90) ;  /* 0xfffffffc002c3947 */ /* 0x000fec000383ffff */
[----:B------:R-:W-:Y:S01]  /*47b0*/  ULEA UR5, UR6, UR39, 0x3 ;  /* 0x0000002706057291 */ /* 0x000fe2000f8e18ff */
[----:B------:R-:W-:-:S08]  /*47c0*/  SHF.L.U32 R2, R12, 0x1f, RZ ;  /* 0x0000001f0c027819 */ /* 0x000fd000000006ff */
[----:B------:R-:W1:Y:S02]  /*47d0*/  SYNCS.PHASECHK.TRANS64 P0, [UR5+0x340], R2 ;  /* 0x00034002ff0075a7 */ /* 0x000e640008001005 */
[----:B-1----:R-:W-:Y:S05]  /*47e0*/  @P0 BRA `(.L_x_91) ;  /* 0x0000000000080947 */ /* 0x002fea0003800000 */
[----:B------:R-:W1:Y:S02]  /*47f0*/  SYNCS.PHASECHK.TRANS64.TRYWAIT P0, [UR5+0x340], R2 ;  /* 0x00034002ff0075a7 */ /* 0x000e640008001105 */
[----:B-1----:R-:W-:Y:S05]  /*4800*/  @!P0 BRA `(.L_x_92) ;  /* 0x0000004000d08947 */ /* 0x002fea0003800000 */
.L_x_91:
[----:B------:R-:W-:-:S04]  /*4810*/  UIADD3 UR4, UPT, UPT, UR6, 0x1, URZ ;  /* 0x0000000106047890 */ /* 0x000fc8000fffe0ff */
[----:B------:R-:W-:-:S04]  /*4820*/  UISETP.NE.AND UP0, UPT, UR4, 0x2, UPT ;  /* 0x000000020400788c */ /* 0x000fc8000bf05270 */
[----:B------:R-:W-:Y:S02]  /*4830*/  USEL UR7, URZ, 0x1, UP0 ;  /* 0x00000001ff077887 */ /* 0x000fe40008000000 */
[----:B------:R-:W-:-:S04]  /*4840*/  USEL UR4, UR4, URZ, UP0 ;  /* 0x000000ff04047287 */ /* 0x000fc80008000000 */
[----:B------:R-:W-:Y:S01]  /*4850*/  ULEA UR4, UR4, UR39, 0x3 ;  /* 0x0000002704047291 */ /* 0x000fe2000f8e18ff */
[----:B-1----:R-:W-:-:S04]  /*4860*/  LOP3.LUT R2, R12, UR7, RZ, 0x3c, !PT ;  /* 0x000000070c027c12 */ /* 0x002fc8000f8e3cff */
[----:B------:R-:W-:-:S04]  /*4870*/  SHF.L.U32 R0, R2, 0x1f, RZ ;  /* 0x0000001f02007819 */ /* 0x000fc800000006ff */
[----:B------:R-:W1:Y:S02]  /*4880*/  SYNCS.PHASECHK.TRANS64 P0, [UR4+0x340], R0 ;  /* 0x00034000ff0075a7 */ /* 0x000e640008001004 */
[----:B-1----:R-:W-:Y:S05]  /*4890*/  @P0 EXIT ;  /* 0x000000000000094d */ /* 0x002fea0003800000 */
[----:B------:R-:W-:Y:S02]  /*48a0*/  SHF.L.U32 R2, R2, 0x1f, RZ ;  /* 0x0000001f02027819 */ /* 0x000fe400000006ff */
[----:B------:R-:W-:-:S07]  /*48b0*/  MOV R0, UR4 ;  /* 0x0000000400007c02 */ /* 0x000fce0008000f00 */
.L_x_93:
[----:B-1----:R1:W2:Y:S02]  /*48c0*/  SYNCS.PHASECHK.TRANS64.TRYWAIT P0, [R0+URZ+0x340], R2 ;  /* 0x00034002000075a7 */ /* 0x0022a400080011ff */
[----:B--2---:R-:W-:Y:S05]  /*48d0*/  @!P0 NANOSLEEP.SYNCS 0x989680 ;  /* 0x009896800000895d */ /* 0x004fea0003900000 */
[----:B------:R-:W2:Y:S02]  /*48e0*/  @!P0 SYNCS.PHASECHK.TRANS64 P0, [R0+URZ+0x340], R2 ;  /* 0x00034002000085a7 */ /* 0x000ea400080010ff */
[----:B--2---:R-:W-:Y:S05]  /*48f0*/  @P0 EXIT ;  /* 0x000000000000094d */ /* 0x004fea0003800000 */
[----:B------:R-:W-:Y:S05]  /*4900*/  BRA `(.L_x_93) ;  /* 0xfffffffc00ec7947 */ /* 0x000fea000383ffff */
.L_x_86:
[----:B------:R-:W-:-:S09]  /*4910*/  UISETP.NE.AND UP1, UPT, UR8, URZ, UPT ;  /* 0x000000ff0800728c */ /* 0x000fd2000bf25270 */
[----:B------:R-:W-:Y:S05]  /*4920*/  BRA.U UP1, `(.L_x_94) ;  /* 0x0000000d01607547 */ /* 0x000fea000b800000 */
[----:B------:R-:W-:Y:S01]  /*4930*/  UMOV UR4, 0x40 ;  /* 0x0000004000047882 */ /* 0x000fe20000000000 */
[----:B------:R-:W-:Y:S01]  /*4940*/  NOP ;  /* 0x0000000000007918 */ /* 0x000fe20000000000 */
[----:B------:R-:W-:Y:S01]  /*4950*/  ULEA UR4, UR39, UR4, 0x18 ;  /* 0x0000000427047291 */ /* 0x000fe2000f8ec0ff */
[----:B------:R-:W-:Y:S02]  /*4960*/  UMOV UR5, 0x400 ;  /* 0x0000040000057882 */ /* 0x000fe40000000000 */
[----:B------:R-:W-:-:S06]  /*4970*/  ULEA UR39, UR39, UR5, 0x18 ;  /* 0x0000000527277291 */ /* 0x000fcc000f8ec0ff */
[----:B------:R-:W1:Y:S02]  /*4980*/  LDS.U8 R0, [UR4+0x1c] ;  /* 0x00001c04ff007984 */ /* 0x000e640008000000 */
[----:B-1----:R-:W-:-:S13]  /*4990*/  ISETP.NE.AND P0, PT, R0, RZ, PT ;  /* 0x000000ff0000720c */ /* 0x002fda0003f05270 */
[----:B------:R-:W-:Y:S05]  /*49a0*/  @P0 BRA `(.L_x_95) ;  /* 0x0000000000580947 */ /* 0x000fea0003800000 */
[----:B------:R-:W-:-:S13]  /*49b0*/  ELECT P0, URZ, PT ;  /* 0x0000000000ff782f */ /* 0x000fda0003800000 */
[----:B------:R-:W-:Y:S05]  /*49c0*/  @!P0 BRA `(.L_x_96) ;  /* 0x0000000000608947 */ /* 0x000fea0003800000 */
[----:B------:R-:W-:Y:S01]  /*49d0*/  UMOV UR5, 0x10 ;  /* 0x0000001000057882 */ /* 0x000fe20000000000 */
[----:B------:R-:W-:Y:S01]  /*49e0*/  HFMA2 R0, -RZ, RZ, 0, 5.9604644775390625e-08 ;  /* 0x00000001ff007431 */ /* 0x000fe200000001ff */
[----:B------:R-:W-:-:S03]  /*49f0*/  MOV R2, 0xffff ;  /* 0x0000ffff00027802 */ /* 0x000fc60000000f00 */
[----:B------:R-:W-:Y:S04]  /*4a00*/  DEPBAR.LE SB1, 0x36 ;  /* 0x00009d800000791a */ /* 0x000fe80000000000 */
[----:B------:R-:W1:Y:S02]  /*4a10*/  UTCATOMSWS.FIND_AND_SET.ALIGN UP0, UR5, UR5 ;  /* 0x00000005000575e3 */ /* 0x000e640008000800 */
[----:B-1----:R-:W-:Y:S01]  /*4a20*/  MOV R3, UR5 ;  /* 0x0000000500037c02 */ /* 0x002fe20008000f00 */
[----:B------:R-:W-:Y:S06]  /*4a30*/  BRA.U UP0, `(.L_x_97) ;  /* 0x0000000100187547 */ /* 0x000fec000b800000 */
.L_x_98:
[----:B------:R-:W-:Y:S05]  /*4a40*/  NANOSLEEP 0x64 ;  /* 0x000000640000795d */ /* 0x000fea0003800000 */
[----:B------:R-:W-:-:S05]  /*4a50*/  UMOV UR5, 0x10 ;  /* 0x0000001000057882 */ /* 0x000fca0000000000 */
[----:B------:R-:W-:Y:S04]  /*4a60*/  DEPBAR.LE SB1, 0x36 ;  /* 0x00009d800000791a */ /* 0x000fe80000000000 */
[----:B------:R-:W1:Y:S02]  /*4a70*/  UTCATOMSWS.FIND_AND_SET.ALIGN UP0, UR5, UR5 ;  /* 0x00000005000575e3 */ /* 0x000e640008000800 */
[----:B-1----:R-:W-:Y:S01]  /*4a80*/  MOV R3, UR5 ;  /* 0x0000000500037c02 */ /* 0x002fe20008000f00 */
[----:B------:R-:W-:Y:S05]  /*4a90*/  BRA.U !UP0, `(.L_x_98) ;  /* 0xfffffffd08e87547 */ /* 0x000fea000b83ffff */
.L_x_97:
[-C--:B------:R-:W-:Y:S02]  /*4aa0*/  SHF.L.U32 R2, R2, R3.reuse, RZ ;  /* 0x0000000302027219 */ /* 0x080fe400000006ff */
[----:B------:R-:W-:Y:S01]  /*4ab0*/  SHF.L.U32 R0, R0, R3, RZ ;  /* 0x0000000300007219 */ /* 0x000fe200000006ff */
[----:B------:R-:W-:Y:S02]  /*4ac0*/  IMAD.SHL.U32 R3, R3, 0x20, RZ ;  /* 0x0000002003037824 */ /* 0x000fe400078e00ff */
[----:B------:R1:W-:Y:S04]  /*4ad0*/  ATOMS.OR RZ, [UR4+0x14], R2 ;  /* 0x00001402ffff798c */ /* 0x0003e8000b000004 */
[----:B------:R1:W-:Y:S04]  /*4ae0*/  ATOMS.OR RZ, [UR4+0x18], R0 ;  /* 0x00001800ffff798c */ /* 0x0003e8000b000004 */
[----:B------:R1:W-:Y:S01]  /*4af0*/  STS [UR39+0x3e0], R3 ;  /* 0x0003e003ff007988 */ /* 0x0003e20008000827 */
[----:B------:R-:W-:Y:S05]  /*4b00*/  BRA `(.L_x_96) ;  /* 0x0000000000107947 */ /* 0x000fea0003800000 */
.L_x_95:
[----:B------:R-:W-:Y:S02]  /*4b10*/  MOV R0, 0xffffffff ;  /* 0xffffffff00007802 */ /* 0x000fe40000000f00 */
[----:B------:R-:W-:-:S03]  /*4b20*/  MOV R2, 0x4b50 ;  /* 0x00004b5000027802 */ /* 0x000fc60000000f00 */
[----:B------:R1:W-:Y:S04]  /*4b30*/  STS [UR39+0x3e0], R0 ;  /* 0x0003e000ff007988 */ /* 0x0003e80008000827 */
[----:B-1-3-5:R-:W-:Y:S05]  /*4b40*/  CALL.REL.NOINC `($__internal_1_$__cuda_sm10x_tcgen05_guardrail_trap_phase_invalid_during_alloc) ;  /* 0x0000004400507944 */ /* 0x02afea0003c00000 */
.L_x_96:
[----:B------:R-:W-:Y:S05]  /*4b50*/  WARPSYNC.ALL ;  /* 0x0000000000007948 */ /* 0x000fea0003800000 */
[----:B------:R-:W2:Y:S01]  /*4b60*/  S2UR UR6, SR_CgaCtaId ;  /* 0x00000000000679c3 */ /* 0x000ea20000008800 */
[----:B------:R-:W-:Y:S01]  /*4b70*/  UMOV UR4, 0x400 ;  /* 0x0000040000047882 */ /* 0x000fe20000000000 */
[----:B------:R-:W-:-:S06]  /*4b80*/  NOP ;  /* 0x0000000000007918 */ /* 0x000fcc0000000000 */
[----:B------:R-:W-:Y:S06]  /*4b90*/  BAR.ARV 0x6, 0xa0 ;  /* 0x0182800000007b1d */ /* 0x000fec0000002000 */
[----:B------:R-:W4:Y:S01]  /*4ba0*/  LDCU UR7, c[0x0][0x38c] ;  /* 0x00007180ff0777ac */ /* 0x000f220008000800 */
[----:B------:R-:W-:Y:S01]  /*4bb0*/  IMAD.MOV.U32 R11, RZ, RZ, 0x1 ;  /* 0x00000001ff0b7424 */ /* 0x000fe200078e00ff */
[----:B------:R-:W-:Y:S01]  /*4bc0*/  CS2R R8, SRZ ;  /* 0x0000000000087805 */ /* 0x000fe2000001ff00 */
[----:B------:R-:W-:Y:S01]  /*4bd0*/  IMAD.MOV.U32 R10, RZ, RZ, RZ ;  /* 0x000000ffff0a7224 */ /* 0x000fe200078e00ff */
[----:B------:R-:W-:Y:S01]  /*4be0*/  UMOV UR18, URZ ;  /* 0x000000ff00127c82 */ /* 0x000fe20008000000 */
[----:B------:R-:W-:Y:S01]  /*4bf0*/  UMOV UR17, URZ ;  /* 0x000000ff00117c82 */ /* 0x000fe20008000000 */
[----:B------:R-:W-:Y:S01]  /*4c00*/  UMOV UR20, 0x0 ;  /* 0x0000000000147882 */ /* 0x000fe20000000000 */
[----:B------:R-:W-:Y:S01]  /*4c10*/  UMOV UR21, 0x80404a0 ;  /* 0x080404a000157882 */ /* 0x000fe20000000000 */
[----:B--2---:R-:W-:Y:S01]  /*4c20*/  ULEA UR6, UR6, UR4, 0x18 ;  /* 0x0000000406067291 */ /* 0x004fe2000f8ec0ff */
[----:B------:R-:W2:Y:S03]  /*4c30*/  LDCU UR4, c[0x0][0x38c] ;  /* 0x00007180ff0477ac */ /* 0x000ea60008000800 */
[----:B------:R-:W-:-:S02]  /*4c40*/  UIADD3 UR11, UPT, UPT, UR6, 0x1480, URZ ;  /* 0x00001480060b7890 */ /* 0x000fc4000fffe0ff */
[----:B----4-:R-:W-:-:S03]  /*4c50*/  UIADD3 UR7, UPT, UPT, UR7, 0x1f, URZ ;  /* 0x0000001f07077890 */ /* 0x010fc6000fffe0ff */
[----:B-1----:R-:W1:Y:S01]  /*4c60*/  LDS R0, [UR6+0x3e0] ;  /* 0x0003e006ff007984 */ /* 0x002e620008000800 */
[----:B------:R-:W-:Y:S02]  /*4c70*/  UIADD3 UR12, UPT, UPT, UR6, 0x32480, URZ ;  /* 0x00032480060c7890 */ /* 0x000fe4000fffe0ff */
[----:B------:R-:W-:Y:S02]  /*4c80*/  USHF.R.S32.HI UR5, URZ, 0x1f, UR7 ;  /* 0x0000001fff057899 */ /* 0x000fe40008011407 */
[----:B------:R-:W-:Y:S02]  /*4c90*/  USHF.R.U32.HI UR11, URZ, 0x4, UR11 ;  /* 0x00000004ff0b7899 */ /* 0x000fe4000801160b */
[----:B------:R-:W-:Y:S02]  /*4ca0*/  ULEA.HI UR5, UR5, UR7, URZ, 0x5 ;  /* 0x0000000705057291 */ /* 0x000fe4000f8f28ff */
[----:B------:R-:W-:Y:S02]  /*4cb0*/  USHF.R.U32.HI UR12, URZ, 0x4, UR12 ;  /* 0x00000004ff0c7899 */ /* 0x000fe4000801160c */
[----:B------:R-:W-:-:S02]  /*4cc0*/  USHF.R.S32.HI UR5, URZ, 0x5, UR5 ;  /* 0x00000005ff057899 */ /* 0x000fc40008011405 */
[----:B------:R-:W-:Y:S02]  /*4cd0*/  ULOP3.LUT UR11, UR11, 0x3fff, URZ, 0xc0, !UPT ;  /* 0x00003fff0b0b7892 */ /* 0x000fe4000f8ec0ff */
[----:B------:R-:W-:Y:S02]  /*4ce0*/  UISETP.LT.AND UP0, UPT, UR5, 0x1, UPT ;  /* 0x000000010500788c */ /* 0x000fe4000bf01270 */
[----:B------:R-:W-:Y:S02]  /*4cf0*/  ULOP3.LUT UR12, UR12, 0x3fff, URZ, 0xc0, !UPT ;  /* 0x00003fff0c0c7892 */ /* 0x000fe4000f8ec0ff */
[----:B------:R-:W-:Y:S02]  /*4d00*/  USEL UR10, UR5, 0x1, !UP0 ;  /* 0x00000001050a7887 */ /* 0x000fe4000c000000 */
[----:B------:R-:W-:Y:S02]  /*4d10*/  ULOP3.LUT UR11, UR11, 0x10000, URZ, 0xfc, !UPT ;  /* 0x000100000b0b7892 */ /* 0x000fe4000f8efcff */
[----:B------:R-:W-:-:S02]  /*4d20*/  ULOP3.LUT UR12, UR12, 0x10000, URZ, 0xfc, !UPT ;  /* 0x000100000c0c7892 */ /* 0x000fc4000f8efcff */
[----:B------:R-:W-:Y:S02]  /*4d30*/  UIADD3 UR10, UPT, UPT, -UR10, URZ, URZ ;  /* 0x000000ff0a0a7290 */ /* 0x000fe4000fffe1ff */
[----:B--2---:R-:W-:Y:S01]  /*4d40*/  UISETP.GE.AND UP3, UPT, UR4, 0x1, UPT ;  /* 0x000000010400788c */ /* 0x004fe2000bf66270 */
[----:B-1----:R-:W-:-:S15]  /*4d50*/  R2UR UR19, R0 ;  /* 0x00000000001372ca */ /* 0x002fde00000e0000 */
.L_x_105:
[----:B------:R-:W-:Y:S02]  /*4d60*/  LEA R0, R10, UR6, 0x3 ;  /* 0x000000060a007c11 */ /* 0x000fe4000f8e18ff */
[----:B------:R-:W-:Y:S02]  /*4d70*/  SHF.L.U32 R2, R9, 0x1f, RZ ;  /* 0x0000001f09027819 */ /* 0x000fe400000006ff */
[----:B------:R-:W-:Y:S01]  /*4d80*/  PLOP3.LUT P0, PT, PT, PT, UP3, 0x80, 0x8 ;  /* 0x000000000008781c */ /* 0x000fe20003f0f038 */
[----:B------:R-:W-:Y:S01]  /*4d90*/  VIADD R3, R0, 0x340 ;  /* 0x0000034000037836 */ /* 0x000fe20000000000 */
[----:B-1----:R-:W1:Y:S02]  /*4da0*/  SYNCS.PHASECHK.TRANS64.TRYWAIT P1, [R0+URZ+0x330], R2 ;  /* 0x00033002000075a7 */ /* 0x002e6400080211ff */
[----:B-1--4-:R-:W-:Y:S09]  /*4db0*/  @!P1 BRA `(.L_x_99) ;  /* 0x0000003c007c9947 */ /* 0x012ff20003800000 */
.L_x_241:
[----:B------:R-:W-:Y:S01]  /*4dc0*/  LEA R4, R10, UR6, 0x4 ;  /* 0x000000060a047c11 */ /* 0x000fe2000f8e20ff */
[----:B------:R-:W-:Y:S01]  /*4dd0*/  @UP3 ULEA UR4, UR17, UR6, 0x3 ;  /* 0x0000000611043291 */ /* 0x000fe2000f8e18ff */
[----:B------:R-:W-:Y:S01]  /*4de0*/  PLOP3.LUT P2, PT, PT, PT, PT, 0x80, 0x8 ;  /* 0x000000000008781c */ /* 0x000fe20003f4f070 */
[----:B------:R-:W-:Y:S01]  /*4df0*/  ULEA UR9, UR18, UR6, 0x3 ;  /* 0x0000000612097291 */ /* 0x000fe2000f8e18ff */
[----:B------:R-:W-:Y:S02]  /*4e00*/  PRMT R3, RZ, 0x654, R3 ;  /* 0x00000654ff037816 */ /* 0x000fe40000000003 */
[----:B------:R-:W2:Y:S01]  /*4e10*/  LDS.128 R4, [R4+0x3c0] ;  /* 0x0003c00004047984 */ /* 0x000ea20000000c00 */
[----:B-1----:R-:W-:Y:S02]  /*4e20*/  @P0 SHF.L.U32 R2, R8, 0x1f, RZ ;  /* 0x0000001f08020819 */ /* 0x002fe400000006ff */
[----:B------:R-:W-:Y:S01]  /*4e30*/  SHF.L.U32 R0, R11, 0x1f, RZ ;  /* 0x0000001f0b007819 */ /* 0x000fe200000006ff */
[----:B------:R-:W-:Y:S01]  /*4e40*/  @!PT LDS RZ, [RZ] ;  /* 0x00000000fffff984 */ /* 0x000fe20000000800 */
[----:B------:R-:W-:Y:S01]  /*4e50*/  @!PT LDS RZ, [RZ] ;  /* 0x00000000fffff984 */ /* 0x000fe20000000800 */
[----:B------:R-:W-:Y:S01]  /*4e60*/  @!PT LDS RZ, [RZ] ;  /* 0x00000000fffff984 */ /* 0x000fe20000000800 */
[----:B------:R-:W-:Y:S01]  /*4e70*/  @!PT LDS RZ, [RZ] ;  /* 0x00000000fffff984 */ /* 0x000fe20000000800 */
[----:B------:R1:W-:Y:S06]  /*4e80*/  MEMBAR.ALL.CTA ;  /* 0x0000000000007992 */ /* 0x0003ec0000008000 */
[----:B-1----:R-:W1:Y:S02]  /*4e90*/  FENCE.VIEW.ASYNC.S ;  /* 0x00000000000073c6 */ /* 0x002e640000000000 */
[----:B-1----:R1:W-:Y:S01]  /*4ea0*/  SYNCS.ARRIVE.TRANS64.RED.A1T0 RZ, [R3+URZ], RZ ;  /* 0x000000ff03ff79a7 */ /* 0x0023e200081004ff */
[----:B------:R1:W4:Y:S01]  /*4eb0*/  @P0 SYNCS.PHASECHK.TRANS64.TRYWAIT P2, [UR4], R2 ;  /* 0x00000002ff0005a7 */ /* 0x0003220008041104 */
[----:B--2---:R-:W-:Y:S01]  /*4ec0*/  LOP3.LUT P1, RZ, R6, 0x1, RZ, 0xc0, !PT ;  /* 0x0000000106ff7812 */ /* 0x004fe2000782c0ff */
[----:B------:R-:W2:Y:S02]  /*4ed0*/  SYNCS.PHASECHK.TRANS64.TRYWAIT P0, [UR9+0x370], R0 ;  /* 0x00037000ff0075a7 */ /* 0x000ea40008001109 */
[----:B-12-4-:R-:W-:Y:S10]  /*4ee0*/  @!P0 BRA `(.L_x_100) ;  /* 0x0000003c00448947 */ /* 0x016ff40003800000 */
.L_x_243:
[----:B------:R-:W-:Y:S01]  /*4ef0*/  IADD3 R10, PT, PT, R10, 0x1, RZ ;  /* 0x000000010a0a7810 */ /* 0x000fe20007ffe0ff */
[----:B------:R-:W-:Y:S06]  /*4f00*/  BRA.U !UP3, `(.L_x_101) ;  /* 0x000000010b887547 */ /* 0x000fec000b800000 */
[----:B------:R-:W-:Y:S02]  /*4f10*/  ULEA UR8, UR18, UR19, 0x4 ;  /* 0x0000001312087291 */ /* 0x000fe4000f8e20ff */
[----:B------:R-:W-:Y:S01]  /*4f20*/  UPLOP3.LUT UP4, UPT, UPT, UPT, UPT, 0x40, 0x4 ;  /* 0x000000000004789c */ /* 0x000fe20003f8e870 */
[----:B------:R-:W-:Y:S01]  /*4f30*/  UMOV UR16, UR10 ;  /* 0x0000000a00107c82 */ /* 0x000fe20008000000 */
[----:B------:R-:W-:Y:S01]  /*4f40*/  UMOV UR15, UR5 ;  /* 0x00000005000f7c82 */ /* 0x000fe20008000000 */
[----:B------:R-:W-:-:S08]  /*4f50*/  UMOV UR14, UR17 ;  /* 0x00000011000e7c82 */ /* 0x000fd00008000000 */
.L_x_104:
[----:B------:R-:W-:Y:S02]  /*4f60*/  UIADD3 UR16, UPT, UPT, UR16, 0x1, URZ ;  /* 0x0000000110107890 */ /* 0x000fe4000fffe0ff */
[----:B--2---:R-:W-:Y:S02]  /*4f70*/  ULEA UR7, UR14, UR6, 0x3 ;  /* 0x000000060e077291 */ /* 0x004fe4000f8e18ff */
[----:B------:R-:W-:Y:S01]  /*4f80*/  UISETP.NE.AND UP0, UPT, UR16, URZ, UPT ;  /* 0x000000ff1000728c */ /* 0x000fe2000bf05270 */
[----:B----4-:R-:W-:Y:S10]  /*4f90*/  @P2 BRA `(.L_x_102) ;  /* 0x00000000000c2947 */ /* 0x010ff40003800000 */
[----:B-1----:R-:W-:Y:S04]  /*4fa0*/  SHF.L.U32 R2, R8, 0x1f, RZ ;  /* 0x0000001f08027819 */ /* 0x002fe800000006ff */
[----:B------:R-:W1:Y:S02]  /*4fb0*/  SYNCS.PHASECHK.TRANS64.TRYWAIT P0, [UR7], R2 ;  /* 0x00000002ff0075a7 */ /* 0x000e640008001107 */
[----:B-1----:R-:W-:Y:S05]  /*4fc0*/  @!P0 BRA `(.L_x_103) ;  /* 0x0000003c00248947 */ /* 0x002fea0003800000 */
.L_x_102:
[----:B------:R-:W-:Y:S01]  /*4fd0*/  UISETP.NE.AND UP1, UPT, UR15, 0x1, UPT ;  /* 0x000000010f00788c */ /* 0x000fe2000bf25270 */
[----:B------:R-:W-:Y:S01]  /*4fe0*/  PLOP3.LUT P2, PT, PT, PT, PT, 0x80, 0x8 ;  /* 0x000000000008781c */ /* 0x000fe20003f4f070 */
[----:B------:R-:W-:Y:S02]  /*4ff0*/  UIADD3 UR17, UPT, UPT, UR14, 0x1, URZ ;  /* 0x000000010e117890 */ /* 0x000fe4000fffe0ff */
[----:B------:R-:W-:Y:S02]  /*5000*/  ULEA UR22, UR14, UR12, 0x5 ;  /* 0x0000000c0e167291 */ /* 0x000fe4000f8e28ff */
[----:B------:R-:W-:Y:S01]  /*5010*/  UISETP.NE.AND UP2, UPT, UR17, 0x31, UPT ;  /* 0x000000311100788c */ /* 0x000fe2000bf45270 */
[----:B------:R-:W-:Y:S01]  /*5020*/  PLOP3.LUT P0, PT, PT, PT, UP1, 0x80, 0x8 ;  /* 0x000000000008781c */ /* 0x000fe20003f0f018 */
[----:B------:R-:W-:Y:S02]  /*5030*/  ULEA UR24, UR14, UR11, 0x8 ;  /* 0x0000000b0e187291 */ /* 0x000fe4000f8e40ff */
[----:B------:R-:W-:Y:S02]  /*5040*/  USEL UR13, URZ, 0x1, UP2 ;  /* 0x00000001ff0d7887 */ /* 0x000fe40009000000 */
[----:B------:R-:W-:Y:S02]  /*5050*/  USEL UR17, UR17, URZ, UP2 ;  /* 0x000000ff11117287 */ /* 0x000fe40009000000 */
[----:B------:R-:W-:Y:S02]  /*5060*/  UIADD3 UR7, UPT, UPT, UR7, 0x188, URZ ;  /* 0x0000018807077890 */ /* 0x000fe4000fffe0ff */
[----:B------:R-:W-:Y:S01]  /*5070*/  @UP1 ULEA UR4, UR17, UR6, 0x3 ;  /* 0x0000000611041291 */ /* 0x000fe2000f8e18ff */
[----:B------:R-:W-:Y:S01]  /*5080*/  LOP3.LUT R8, R8, UR13, RZ, 0x3c, !PT ;  /* 0x0000000d08087c12 */ /* 0x000fe2000f8e3cff */
[----:B------:R-:W-:Y:S01]  /*5090*/  UMOV UR23, 0xc0004010 ;  /* 0xc000401000177882 */ /* 0x000fe20000000000 */
[----:B------:R-:W-:Y:S01]  /*50a0*/  UMOV UR25, 0xc0004010 ;  /* 0xc000401000197882 */ /* 0x000fe20000000000 */
[----:B------:R-:W-:Y:S01]  /*50b0*/  UIADD3 UR15, UPT, UPT, UR15, -0x1, URZ ;  /* 0xffffffff0f0f7890 */ /* 0x000fe2000fffe0ff */
[----:B-1----:R-:W-:Y:S01]  /*50c0*/  @P0 SHF.L.U32 R0, R8, 0x1f, RZ ;  /* 0x0000001f08000819 */ /* 0x002fe200000006ff */
[----:B------:R-:W-:Y:S03]  /*50d0*/  UMOV UR14, UR17 ;  /* 0x00000011000e7c82 */ /* 0x000fe60008000000 */
[----:B------:R2:W4:Y:S01]  /*50e0*/  @P0 SYNCS.PHASECHK.TRANS64.TRYWAIT P2, [UR4], R0 ;  /* 0x00000000ff0005a7 */ /* 0x0005220008041104 */
[----:B------:R2:W-:Y:S01]  /*50f0*/  UTCIMMA gdesc[UR24], gdesc[UR22], tmem[UR8], tmem[UR20], idesc[UR21], UP4 ;  /* 0x00ff1416180075ea */ /* 0x0005e2000a000108 */
[----:B------:R-:W-:Y:S01]  /*5100*/  UPLOP3.LUT UP4, UPT, UPT, UPT, UPT, 0x80, 0x8 ;  /* 0x000000000008789c */ /* 0x000fe20003f8f070 */
[----:B------:R2:W-:Y:S01]  /*5110*/  UTCBAR [UR7], URZ ;  /* 0x000000ff070073e9 */ /* 0x0005e200080000ff */
[----:B------:R-:W-:Y:S09]  /*5120*/  BRA.U UP0, `(.L_x_104) ;  /* 0xfffffffd008c7547 */ /* 0x000ff2000b83ffff */
.L_x_101:
[----:B------:R-:W-:Y:S01]  /*5130*/  UIADD3 UR18, UPT, UPT, UR18, 0x1, URZ ;  /* 0x0000000112127890 */ /* 0x000fe2000fffe0ff */
[C---:B------:R-:W-:Y:S01]  /*5140*/  ISETP.NE.AND P0, PT, R10.reuse, 0x2, PT ;  /* 0x000000020a00780c */ /* 0x040fe20003f05270 */
[----:B------:R-:W-:Y:S02]  /*5150*/  UIADD3 UR9, UPT, UPT, UR9, 0x350, URZ ;  /* 0x0000035009097890 */ /* 0x000fe4000fffe0ff */
[----:B------:R-:W-:Y:S01]  /*5160*/  UISETP.NE.AND UP0, UPT, UR18, 0x4, UPT ;  /* 0x000000041200788c */ /* 0x000fe2000bf05270 */
[----:B-12---:R-:W-:Y:S02]  /*5170*/  SEL R0, RZ, 0x1, P0 ;  /* 0x00000001ff007807 */ /* 0x006fe40000000000 */
[----:B------:R-:W-:Y:S01]  /*5180*/  SEL R10, R10, RZ, P0 ;  /* 0x000000ff0a0a7207 */ /* 0x000fe20000000000 */
[----:B------:R-:W-:Y:S01]  /*5190*/  USEL UR4, URZ, 0x1, UP0 ;  /* 0x00000001ff047887 */ /* 0x000fe20008000000 */
[----:B------:R-:W-:Y:S01]  /*51a0*/  LOP3.LUT R9, R9, R0, RZ, 0x3c, !PT ;  /* 0x0000000009097212 */ /* 0x000fe200078e3cff */
[----:B------:R-:W-:Y:S01]  /*51b0*/  USEL UR18, UR18, URZ, UP0 ;  /* 0x000000ff12127287 */ /* 0x000fe20008000000 */
[----:B------:R1:W-:Y:S03]  /*51c0*/  UTCBAR [UR9], URZ ;  /* 0x000000ff090073e9 */ /* 0x0003e600080000ff */
[----:B------:R-:W-:Y:S01]  /*51d0*/  LOP3.LUT R11, R11, UR4, RZ, 0x3c, !PT ;  /* 0x000000040b0b7c12 */ /* 0x000fe2000f8e3cff */
[----:B------:R-:W-:Y:S07]  /*51e0*/  @P1 BRA `(.L_x_105) ;  /* 0xfffffff800dc1947 */ /* 0x000fee000383ffff */
[----:B------:R-:W2:Y:S01]  /*51f0*/  S2UR UR4, SR_CgaCtaId ;  /* 0x00000000000479c3 */ /* 0x000ea20000008800 */
[----:B------:R-:W-:Y:S01]  /*5200*/  ELECT P0, URZ, PT ;  /* 0x0000000000ff782f */ /* 0x000fe20003800000 */
[----:B------:R-:W-:Y:S01]  /*5210*/  IMAD.MOV.U32 R0, RZ, RZ, 0x1 ;  /* 0x00000001ff007424 */ /* 0x000fe200078e00ff */
[----:B------:R-:W-:Y:S01]  /*5220*/  UIADD3 UR6, UPT, UPT, UR6, 0x370, URZ ;  /* 0x0000037006067890 */ /* 0x000fe2000fffe0ff */
[----:B------:R-:W-:Y:S01]  /*5230*/  SHF.L.U32 R2, R11, 0x1f, RZ ;  /* 0x0000001f0b027819 */ /* 0x000fe200000006ff */
[----:B------:R-:W-:-:S03]  /*5240*/  UMOV UR5, 0x40 ;  /* 0x0000004000057882 */ /* 0x000fc60000000000 */
[----:B------:R-:W-:Y:S01]  /*5250*/  UVIRTCOUNT.DEALLOC.SMPOOL 0x80 ;  /* 0x000000800000784c */ /* 0x000fe20000000000 */
[----:B--2---:R-:W-:Y:S02]  /*5260*/  ULEA UR4, UR4, UR5, 0x18 ;  /* 0x0000000504047291 */ /* 0x004fe4000f8ec0ff */
[----:B------:R-:W-:-:S07]  /*5270*/  ULEA UR5, UR18, UR6, 0x3 ;  /* 0x0000000612057291 */ /* 0x000fce000f8e18ff */
[----:B------:R2:W-:Y:S02]  /*5280*/  @P0 STS.U8 [UR4+0x1c], R0 ;  /* 0x00001c00ff000988 */ /* 0x0005e40008000004 */
[----:B------:R-:W3:Y:S02]  /*5290*/  SYNCS.PHASECHK.TRANS64.TRYWAIT P0, [UR5], R2 ;  /* 0x00000002ff0075a7 */ /* 0x000ee40008001105 */
[----:B--23--:R-:W-:Y:S05]  /*52a0*/  @!P0 BRA `(.L_x_106) ;  /* 0x0000003800848947 */ /* 0x00cfea0003800000 */
.L_x_246:
[----:B------:R-:W-:-:S04]  /*52b0*/  UIADD3 UR7, UPT, UPT, UR18, 0x1, URZ ;  /* 0x0000000112077890 */ /* 0x000fc8000fffe0ff */
[----:B------:R-:W-:-:S04]  /*52c0*/  UISETP.NE.AND UP0, UPT, UR7, 0x4, UPT ;  /* 0x000000040700788c */ /* 0x000fc8000bf05270 */
[----:B------:R-:W-:Y:S02]  /*52d0*/  USEL UR8, URZ, 0x1, UP0 ;  /* 0x00000001ff087887 */ /* 0x000fe40008000000 */
[----:B------:R-:W-:-:S04]  /*52e0*/  USEL UR7, UR7, URZ, UP0 ;  /* 0x000000ff07077287 */ /* 0x000fc80008000000 */
[----:B------:R-:W-:Y:S01]  /*52f0*/  ULEA UR5, UR7, UR6, 0x3 ;  /* 0x0000000607057291 */ /* 0x000fe2000f8e18ff */
[----:B--2---:R-:W-:-:S04]  /*5300*/  LOP3.LUT R2, R11, UR8, RZ, 0x3c, !PT ;  /* 0x000000080b027c12 */ /* 0x004fc8000f8e3cff */
[----:B------:R-:W-:-:S04]  /*5310*/  SHF.L.U32 R3, R2, 0x1f, RZ ;  /* 0x0000001f02037819 */ /* 0x000fc800000006ff */
[----:B------:R-:W2:Y:S02]  /*5320*/  SYNCS.PHASECHK.TRANS64.TRYWAIT P0, [UR5], R3 ;  /* 0x00000003ff0075a7 */ /* 0x000ea40008001105 */
[----:B--2---:R-:W-:Y:S05]  /*5330*/  @!P0 BRA `(.L_x_107) ;  /* 0x0000003800788947 */ /* 0x004fea0003800000 */
.L_x_248:
[----:B------:R-:W-:-:S04]  /*5340*/  UIADD3 UR7, UPT, UPT, UR7, 0x1, URZ ;  /* 0x0000000107077890 */ /* 0x000fc8000fffe0ff */
[----:B------:R-:W-:-:S04]  /*5350*/  UISETP.NE.AND UP0, UPT, UR7, 0x4, UPT ;  /* 0x000000040700788c */ /* 0x000fc8000bf05270 */
[----:B------:R-:W-:Y:S02]  /*5360*/  USEL UR8, URZ, 0x1, UP0 ;  /* 0x00000001ff087887 */ /* 0x000fe40008000000 */
[----:B------:R-:W-:-:S04]  /*5370*/  USEL UR7, UR7, URZ, UP0 ;  /* 0x000000ff07077287 */ /* 0x000fc80008000000 */
[----:B------:R-:W-:Y:S01]  /*5380*/  ULEA UR5, UR7, UR6, 0x3 ;  /* 0x0000000607057291 */ /* 0x000fe2000f8e18ff */
[----:B------:R-:W-:-:S04]  /*5390*/  LOP3.LUT R2, R2, UR8, RZ, 0x3c, !PT ;  /* 0x0000000802027c12 */ /* 0x000fc8000f8e3cff */
[----:B--2---:R-:W-:-:S04]  /*53a0*/  SHF.L.U32 R3, R2, 0x1f, RZ ;  /* 0x0000001f02037819 */ /* 0x004fc800000006ff */
[----:B------:R-:W2:Y:S02]  /*53b0*/  SYNCS.PHASECHK.TRANS64.TRYWAIT P0, [UR5], R3 ;  /* 0x00000003ff0075a7 */ /* 0x000ea40008001105 */
[----:B--2---:R-:W-:Y:S05]  /*53c0*/  @!P0 BRA `(.L_x_108) ;  /* 0x00000038006c8947 */ /* 0x004fea0003800000 */
.L_x_250:
[----:B------:R-:W-:-:S04]  /*53d0*/  UIADD3 UR7, UPT, UPT, UR7, 0x1, URZ ;  /* 0x0000000107077890 */ /* 0x000fc8000fffe0ff */
[----:B------:R-:W-:-:S04]  /*53e0*/  UISETP.NE.AND UP0, UPT, UR7, 0x4, UPT ;  /* 0x000000040700788c */ /* 0x000fc8000bf05270 */
[----:B------:R-:W-:Y:S02]  /*53f0*/  USEL UR5, URZ, 0x1, UP0 ;  /* 0x00000001ff057887 */ /* 0x000fe40008000000 */
[----:B------:R-:W-:-:S04]  /*5400*/  USEL UR7, UR7, URZ, UP0 ;  /* 0x000000ff07077287 */ /* 0x000fc80008000000 */
[----:B------:R-:W-:Y:S01]  /*5410*/  ULEA UR7, UR7, UR6, 0x3 ;  /* 0x0000000607077291 */ /* 0x000fe2000f8e18ff */
[----:B------:R-:W-:-:S04]  /*5420*/  LOP3.LUT R2, R2, UR5, RZ, 0x3c, !PT ;  /* 0x0000000502027c12 */ /* 0x000fc8000f8e3cff */
[----:B------:R-:W-:-:S04]  /*5430*/  SHF.L.U32 R2, R2, 0x1f, RZ ;  /* 0x0000001f02027819 */ /* 0x000fc800000006ff */
[----:B------:R-:W3:Y:S02]  /*5440*/  SYNCS.PHASECHK.TRANS64.TRYWAIT P0, [UR7], R2 ;  /* 0x00000002ff0075a7 */ /* 0x000ee40008001107 */
[----:B---3--:R-:W-:Y:S05]  /*5450*/  @!P0 BRA `(.L_x_109) ;  /* 0x0000003800608947 */ /* 0x008fea0003800000 */
.L_x_252:
[----:B------:R-:W-:Y:S01]  /*5460*/  NOP ;  /* 0x0000000000007918 */ /* 0x000fe20000000000 */
[----:B--2---:R-:W2:Y:S01]  /*5470*/  LDS R0, [UR4+0x14] ;  /* 0x00001404ff007984 */ /* 0x004ea20008000800 */
[----:B------:R-:W-:Y:S01]  /*5480*/  ULOP3.LUT UR6, UR19, 0xffff, URZ, 0xc0, !UPT ;  /* 0x0000ffff13067892 */ /* 0x000fe2000f8ec0ff */
[----:B------:R-:W-:Y:S01]  /*5490*/  UMOV UR8, 0xffff ;  /* 0x0000ffff00087882 */ /* 0x000fe20000000000 */
[----:B------:R-:W-:Y:S02]  /*54a0*/  UMOV UR5, 0x1 ;  /* 0x0000000100057882 */ /* 0x000fe40000000000 */
[----:B------:R-:W-:-:S04]  /*54b0*/  USHF.R.U32.HI UR6, URZ, 0x5, UR6 ;  /* 0x00000005ff067899 */ /* 0x000fc80008011606 */
[----:B------:R-:W-:Y:S02]  /*54c0*/  USHF.L.U32 UR8, UR8, UR6, URZ ;  /* 0x0000000608087299 */ /* 0x000fe400080006ff */
[----:B------:R-:W-:-:S04]  /*54d0*/  USHF.L.U32 UR5, UR5, UR6, URZ ;  /* 0x0000000605057299 */ /* 0x000fc800080006ff */
[----:B--2---:R-:W-:-:S04]  /*54e0*/  LOP3.LUT R0, R0, UR8, RZ, 0xc0, !PT ;  /* 0x0000000800007c12 */ /* 0x004fc8000f8ec0ff */
[----:B------:R-:W-:-:S13]  /*54f0*/  ISETP.NE.AND P0, PT, R0, UR8, PT ;  /* 0x0000000800007c0c */ /* 0x000fda000bf05270 */
[----:B------:R-:W-:Y:S05]  /*5500*/  @P0 BRA `(.L_x_110) ;  /* 0x0000000000580947 */ /* 0x000fea0003800000 */
[----:B------:R-:W2:Y:S02]  /*5510*/  LDS R0, [UR4+0x18] ;  /* 0x00001804ff007984 */ /* 0x000ea40008000800 */
[----:B--2---:R-:W-:-:S04]  /*5520*/  LOP3.LUT R0, R0, UR5, RZ, 0xc0, !PT ;  /* 0x0000000500007c12 */ /* 0x004fc8000f8ec0ff */
[----:B------:R-:W-:-:S13]  /*5530*/  ISETP.NE.AND P0, PT, R0, UR5, PT ;  /* 0x0000000500007c0c */ /* 0x000fda000bf05270 */
[----:B------:R-:W-:Y:S05]  /*5540*/  @P0 BRA `(.L_x_111) ;  /* 0x00000000003c0947 */ /* 0x000fea0003800000 */
[----:B------:R-:W2:Y:S01]  /*5550*/  S2R R2, SR_LANEID ;  /* 0x0000000000027919 */ /* 0x000ea20000000000 */
[----:B------:R-:W-:Y:S01]  /*5560*/  ULOP3.LUT UR8, URZ, UR8, URZ, 0x33, !UPT ;  /* 0x00000008ff087292 */ /* 0x000fe2000f8e33ff */
[----:B------:R-:W-:Y:S02]  /*5570*/  VOTEU.ANY UR7, UPT, PT ;  /* 0x0000000000077886 */ /* 0x000fe400038e0100 */
[----:B------:R-:W-:-:S03]  /*5580*/  UFLO.U32 UR7, UR7 ;  /* 0x00000007000772bd */ /* 0x000fc600080e0000 */
[----:B------:R-:W-:-:S04]  /*5590*/  IMAD.U32 R0, RZ, RZ, UR8 ;  /* 0x00000008ff007e24 */ /* 0x000fc8000f8e00ff */
[----:B------:R3:W1:Y:S02]  /*55a0*/  REDUX UR6, R0 ;  /* 0x00000000000673c4 */ /* 0x0006640000000000 */
[----:B------:R1:W-:Y:S01]  /*55b0*/  UTCATOMSWS.AND URZ, UR8 ;  /* 0x0000000800ff79e3 */ /* 0x0003e20008000000 */
[----:B--2---:R-:W-:Y:S02]  /*55c0*/  ISETP.EQ.U32.AND P0, PT, R2, UR7, PT ;  /* 0x0000000702007c0c */ /* 0x004fe4000bf02070 */
[----:B---3--:R-:W-:Y:S02]  /*55d0*/  LOP3.LUT R0, RZ, UR5, RZ, 0x33, !PT ;  /* 0x00000005ff007c12 */ /* 0x008fe4000f8e33ff */
[----:B-1----:R-:W-:Y:S02]  /*55e0*/  MOV R2, UR6 ;  /* 0x0000000600027c02 */ /* 0x002fe40008000f00 */
[----:B------:R-:W1:Y:S07]  /*55f0*/  REDUX UR5, R0 ;  /* 0x00000000000573c4 */ /* 0x000e6e0000000000 */
[----:B------:R2:W-:Y:S01]  /*5600*/  @P0 ATOMS.AND RZ, [UR4+0x14], R2 ;  /* 0x00001402ffff098c */ /* 0x0005e2000a800004 */
[----:B-1----:R-:W-:-:S05]  /*5610*/  IMAD.U32 R0, RZ, RZ, UR5 ;  /* 0x00000005ff007e24 */ /* 0x002fca000f8e00ff */
[----:B------:R2:W-:Y:S01]  /*5620*/  @P0 ATOMS.AND RZ, [UR4+0x18], R0 ;  /* 0x00001800ffff098c */ /* 0x0005e2000a800004 */
[----:B------:R-:W-:Y:S05]  /*5630*/  BRA `(.L_x_112) ;  /* 0x0000000000147947 */ /* 0x000fea0003800000 */
.L_x_111:
[----:B------:R-:W-:Y:S02]  /*5640*/  MOV R2, 0x5660 ;  /* 0x0000566000027802 */ /* 0x000fe40000000f00 */
[----:B-1--45:R-:W-:Y:S05]  /*5650*/  CALL.REL.NOINC `($__internal_0_$__cuda_sm10x_tcgen05_guardrail_trap_col_being_dealloced_not_returned_by_alloc) ;  /* 0x0000003800807944 */ /* 0x032fea0003c00000 */
[----:B------:R-:W-:Y:S05]  /*5660*/  BRA `(.L_x_112) ;  /* 0x0000000000087947 */ /* 0x000fea0003800000 */
.L_x_110:
[----:B------:R-:W-:Y:S02]  /*5670*/  MOV R2, 0x5690 ;  /* 0x0000569000027802 */ /* 0x000fe40000000f00 */
[----:B-1--45:R-:W-:Y:S05]  /*5680*/  CALL.REL.NOINC `($__internal_2_$__cuda_sm10x_tcgen05_guardrail_trap_unallocated_columns_being_dealloced) ;  /* 0x00000038008c7944 */ /* 0x032fea0003c00000 */
.L_x_112:
[----:B------:R-:W-:Y:S01]  /*5690*/  NOP ;  /* 0x0000000000007918 */ /* 0x000fe20000000000 */
[----:B------:R-:W-:Y:S05]  /*56a0*/  EXIT ;  /* 0x000000000000794d */ /* 0x000fea0003800000 */
.L_x_94:
[----:B------:R-:W-:-:S09]  /*56b0*/  UISETP.NE.OR UP2, UPT, UR8, 0x3, !UP2 ;  /* 0x000000030800788c */ /* 0x000fd2000d745670 */
[----:B------:R-:W-:Y:S05]  /*56c0*/  BRA.U UP2, `(.L_x_113) ;  /* 0x0000000902cc7547 */ /* 0x000fea000b800000 */
[----:B------:R-:W1:Y:S01]  /*56d0*/  LDCU.64 UR6, c[0x0][0x888] ;  /* 0x00011100ff0677ac */ /* 0x000e620008000a00 */
[----:B------:R-:W2:Y:S01]  /*56e0*/  LDC R0, c[0x0][0xb30] ;  /* 0x0002cc00ff007b82 */ /* 0x000ea20000000800 */
[----:B------:R-:W-:Y:S02]  /*56f0*/  HFMA2 R27, -RZ, RZ, 0, 0 ;  /* 0x00000000ff1b7431 */ /* 0x000fe400000001ff */
[----:B------:R-:W-:Y:S01]  /*5700*/  IMAD.MOV.U32 R29, RZ, RZ, 0x1 ;  /* 0x00000001ff1d7424 */ /* 0x000fe200078e00ff */
[----:B------:R-:W4:Y:S01]  /*5710*/  LDCU.64 UR4, c[0x0][0x890] ;  /* 0x00011200ff0477ac */ /* 0x000f220008000a00 */
[----:B------:R-:W-:Y:S01]  /*5720*/  IMAD.MOV.U32 R28, RZ, RZ, RZ ;  /* 0x000000ffff1c7224 */ /* 0x000fe200078e00ff */
[----:B------:R-:W-:Y:S01]  /*5730*/  MOV R23, 0x800 ;  /* 0x0000080000177802 */ /* 0x000fe20000000f00 */
[----:B------:R-:W-:Y:S01]  /*5740*/  UMOV UR8, 0x400 ;  /* 0x0000040000087882 */ /* 0x000fe20000000000 */
[----:B------:R-:W3:Y:S01]  /*5750*/  LDC R22, c[0x0][0x370] ;  /* 0x0000dc00ff167b82 */ /* 0x000ee20000000800 */
[----:B------:R-:W-:-:S07]  /*5760*/  UPLOP3.LUT UP1, UPT, UPT, UPT, UPT, 0x40, 0x4 ;  /* 0x000000000004789c */ /* 0x000fce0003f2e870 */
[----:B------:R-:W3:Y:S01]  /*5770*/  LDC R3, c[0x0][0xb0c] ;  /* 0x0002c300ff037b82 */ /* 0x000ee20000000800 */
[----:B-1----:R-:W-:Y:S02]  /*5780*/  UISETP.NE.U32.AND UP2, UPT, UR6, URZ, UPT ;  /* 0x000000ff0600728c */ /* 0x002fe4000bf45070 */
[----:B------:R-:W-:Y:S02]  /*5790*/  ULEA UR6, UR39, UR8, 0x18 ;  /* 0x0000000827067291 */ /* 0x000fe4000f8ec0ff */
[----:B------:R-:W-:Y:S02]  /*57a0*/  UISETP.NE.AND.EX UP2, UPT, UR7, URZ, UPT, UP2 ;  /* 0x000000ff0700728c */ /* 0x000fe4000bf45320 */
[----:B------:R-:W-:Y:S01]  /*57b0*/  UIADD3 UR7, UPT, UPT, UR6, 0x310, URZ ;  /* 0x0000031006077890 */ /* 0x000fe2000fffe0ff */
[----:B------:R-:W1:Y:S01]  /*57c0*/  LDC R20, c[0x0][0xb20] ;  /* 0x0002c800ff147b82 */ /* 0x000e620000000800 */
[----:B----4-:R-:W-:Y:S01]  /*57d0*/  UISETP.NE.U32.AND UP3, UPT, UR4, URZ, UPT ;  /* 0x000000ff0400728c */ /* 0x010fe2000bf65070 */
[----:B--2---:R-:W-:Y:S01]  /*57e0*/  ISETP.NE.AND P1, PT, R0, 0x1, PT ;  /* 0x000000010000780c */ /* 0x004fe20003f25270 */
[----:B------:R-:W-:-:S02]  /*57f0*/  UPRMT UR39, UR39, 0x654, UR7 ;  /* 0x0000065427277896 */ /* 0x000fc40008000007 */
[----:B------:R-:W-:-:S03]  /*5800*/  UISETP.NE.AND.EX UP3, UPT, UR5, URZ, UPT, UP3 ;  /* 0x000000ff0500728c */ /* 0x000fc6000bf65330 */
[----:B------:R-:W2:Y:S08]  /*5810*/  LDC.64 R30, c[0x0][0x348] ;  /* 0x0000d200ff1e7b82 */ /* 0x000eb00000000a00 */
[----:B------:R-:W4:Y:S08]  /*5820*/  LDC.64 R14, c[0x0][0xb10] ;  /* 0x0002c400ff0e7b82 */ /* 0x000f300000000a00 */
[----:B------:R-:W1:Y:S08]  /*5830*/  LDC.64 R6, c[0x0][0xb18] ;  /* 0x0002c600ff067b82 */ /* 0x000e700000000a00 */
[----:B------:R-:W1:Y:S08]  /*5840*/  LDC.64 R4, c[0x0][0xb28] ;  /* 0x0002ca00ff047b82 */ /* 0x000e700000000a00 */
[----:B---3--:R-:W1:Y:S02]  /*5850*/  LDC R21, c[0x0][0x374] ;  /* 0x0000dd00ff157b82 */ /* 0x008e640000000800 */
.L_x_121:
[C---:B------:R-:W-:Y:S02]  /*5860*/  LEA R0, R28.reuse, UR6, 0x3 ;  /* 0x000000061c007c11 */ /* 0x040fe4000f8e18ff */
[----:B------:R-:W-:Y:S02]  /*5870*/  SHF.L.U32 R2, R27, 0x1f, RZ ;  /* 0x0000001f1b027819 */ /* 0x000fe400000006ff */
[----:B------:R-:W-:Y:S02]  /*5880*/  LEA R16, R28, UR6, 0x4 ;  /* 0x000000061c107c11 */ /* 0x000fe4000f8e20ff */
[----:B---3--:R-:W3:Y:S02]  /*5890*/  SYNCS.PHASECHK.TRANS64.TRYWAIT P0, [R0+URZ+0x330], R2 ;  /* 0x00033002000075a7 */ /* 0x008ee400080011ff */
[----:B---3--:R-:W-:Y:S05]  /*58a0*/  @!P0 BRA `(.L_x_114) ;  /* 0x0000003400648947 */ /* 0x008fea0003800000 */
.L_x_253:
[----:B------:R-:W-:Y:S01]  /*58b0*/  ISETP.GE.AND P0, PT, R26, 0x1, PT ;  /* 0x000000011a00780c */ /* 0x000fe20003f06270 */
[----:B------:R-:W1:Y:S01]  /*58c0*/  LDS.128 R16, [R16+0x3c0] ;  /* 0x0003c00010107984 */ /* 0x000e620000000c00 */
[----:B------:R-:W-:Y:S01]  /*58d0*/  ISETP.NE.U32.AND P4, PT, RZ, UR4, PT ;  /* 0x00000004ff007c0c */ /* 0x000fe2000bf85070 */
[----:B---3--:R-:W-:Y:S01]  /*58e0*/  VIADD R0, R0, 0x340 ;  /* 0x0000034000007836 */ /* 0x008fe20000000000 */
[----:B------:R-:W-:Y:S02]  /*58f0*/  SHF.L.U32 R24, R29, 0x1f, RZ ;  /* 0x0000001f1d187819 */ /* 0x000fe400000006ff */
[----:B------:R-:W-:Y:S02]  /*5900*/  ISETP.NE.AND.EX P4, PT, RZ, UR5, PT, P4 ;  /* 0x00000005ff007c0c */ /* 0x000fe4000bf85340 */
[----:B------:R-:W-:Y:S01]  /*5910*/  PRMT R0, RZ, 0x654, R0 ;  /* 0x00000654ff007816 */ /* 0x000fe20000000000 */
[----:B------:R-:W-:Y:S01]  /*5920*/  @!PT LDS RZ, [RZ] ;  /* 0x00000000fffff984 */ /* 0x000fe20000000800 */
[----:B------:R-:W-:Y:S01]  /*5930*/  @!PT LDS RZ, [RZ] ;  /* 0x00000000fffff984 */ /* 0x000fe20000000800 */
[----:B------:R-:W-:Y:S01]  /*5940*/  @!PT LDS RZ, [RZ] ;  /* 0x00000000fffff984 */ /* 0x000fe20000000800 */
[----:B------:R-:W-:Y:S01]  /*5950*/  @!PT LDS RZ, [RZ] ;  /* 0x00000000fffff984 */ /* 0x000fe20000000800 */
[----:B------:R3:W-:Y:S06]  /*5960*/  MEMBAR.ALL.CTA ;  /* 0x0000000000007992 */ /* 0x0007ec0000008000 */
[----:B---3--:R-:W3:Y:S02]  /*5970*/  FENCE.VIEW.ASYNC.S ;  /* 0x00000000000073c6 */ /* 0x008ee40000000000 */
[----:B---3--:R3:W-:Y:S01]  /*5980*/  SYNCS.ARRIVE.TRANS64.RED.A1T0 RZ, [R0+URZ], RZ ;  /* 0x000000ff00ff79a7 */ /* 0x0087e200081004ff */
[----:B-1----:R-:W-:Y:S11]  /*5990*/  LOP3.LUT P3, RZ, R18, 0x1, RZ, 0xc0, !PT ;  /* 0x0000000112ff7812 */ /* 0x002ff6000786c0ff */
[----:B------:R-:W-:Y:S02]  /*59a0*/  @!UPT UIADD3 URZ, UPT, UPT, URZ, URZ, URZ ;  /* 0x000000fffffff290 */ /* 0x000fe4000fffe0ff */
[----:B------:R-:W-:Y:S02]  /*59b0*/  @P3 MOV R11, R16 ;  /* 0x00000010000b3202 */ /* 0x000fe40000000f00 */
[----:B------:R-:W-:Y:S01]  /*59c0*/  @P3 LOP3.LUT R10, R17, 0xffff, RZ, 0xc0, !PT ;  /* 0x0000ffff110a3812 */ /* 0x000fe200078ec0ff */
[----:B---3--:R-:W-:Y:S06]  /*59d0*/  @!P0 BRA `(.L_x_115) ;  /* 0x0000000000a48947 */ /* 0x008fec0003800000 */
[-C--:B------:R-:W-:Y:S01]  /*59e0*/  IMAD.HI.U32 R0, R21, R7.reuse, RZ ;  /* 0x0000000715007227 */ /* 0x080fe200078e00ff */
[----:B------:R-:W-:Y:S02]  /*59f0*/  ISETP.NE.AND P0, PT, R6, 0x1, PT ;  /* 0x000000010600780c */ /* 0x000fe40003f05270 */
[----:B------:R-:W-:Y:S01]  /*5a00*/  ISETP.NE.AND P2, PT, R26, 0x1, PT ;  /* 0x000000011a00780c */ /* 0x000fe20003f45270 */
[----:B----4-:R-:W-:Y:S01]  /*5a10*/  IMAD.HI.U32 R9, R22, R14, RZ ;  /* 0x0000000e16097227 */ /* 0x010fe200078e00ff */
[----:B------:R-:W-:Y:S02]  /*5a20*/  SHF.R.U32.HI R0, RZ, R20, R0 ;  /* 0x00000014ff007219 */ /* 0x000fe40000011600 */
[----:B------:R-:W-:Y:S01]  /*5a30*/  ISETP.NE.AND P5, PT, R3, 0x1, PT ;  /* 0x000000010300780c */ /* 0x000fe20003fa5270 */
[----:B------:R-:W-:Y:S01]  /*5a40*/  IMAD.HI.U32 R13, R10, R7, RZ ;  /* 0x000000070a0d7227 */ /* 0x000fe200078e00ff */
[----:B------:R-:W-:Y:S02]  /*5a50*/  SHF.R.U32.HI R9, RZ, R15, R9 ;  /* 0x0000000fff097219 */ /* 0x000fe40000011609 */
[----:B------:R-:W-:Y:S01]  /*5a60*/  SEL R0, R21, R0, !P0 ;  /* 0x0000000015007207 */ /* 0x000fe20004000000 */
[----:B------:R-:W-:Y:S01]  /*5a70*/  IMAD.HI.U32 R12, R11, R14, RZ ;  /* 0x0000000e0b0c7227 */ /* 0x000fe200078e00ff */
[----:B------:R-:W-:Y:S03]  /*5a80*/  SEL R9, R22, R9, !P5 ;  /* 0x0000000916097207 */ /* 0x000fe60006800000 */
[-C--:B------:R-:W-:Y:S01]  /*5a90*/  IMAD.HI.U32 R8, R0, R4.reuse, RZ ;  /* 0x0000000400087227 */ /* 0x080fe200078e00ff */
[----:B------:R-:W-:Y:S03]  /*5aa0*/  SHF.R.U32.HI R12, RZ, R15, R12 ;  /* 0x0000000fff0c7219 */ /* 0x000fe6000001160c */
[----:B------:R-:W-:Y:S01]  /*5ab0*/  IMAD.HI.U32 R2, R9, R4, RZ ;  /* 0x0000000409027227 */ /* 0x000fe200078e00ff */
[-C--:B------:R-:W-:Y:S02]  /*5ac0*/  @P2 SHF.R.U32.HI R0, RZ, R5.reuse, R8 ;  /* 0x00000005ff002219 */ /* 0x080fe40000011608 */
[----:B------:R-:W-:Y:S02]  /*5ad0*/  SHF.R.U32.HI R8, RZ, R20, R13 ;  /* 0x00000014ff087219 */ /* 0x000fe4000001160d */
[----:B------:R-:W-:Y:S01]  /*5ae0*/  @P2 SHF.R.U32.HI R9, RZ, R5, R2 ;  /* 0x00000005ff092219 */ /* 0x000fe20000011602 */
[----:B------:R-:W-:Y:S01]  /*5af0*/  IMAD R0, R26, R0, RZ ;  /* 0x000000001a007224 */ /* 0x000fe200078e02ff */
[----:B------:R-:W-:Y:S02]  /*5b00*/  SEL R8, R10, R8, !P0 ;  /* 0x000000080a087207 */ /* 0x000fe40004000000 */
[----:B------:R-:W-:Y:S01]  /*5b10*/  SEL R2, R11, R12, !P5 ;  /* 0x0000000c0b027207 */ /* 0x000fe20006800000 */
[----:B------:R-:W-:Y:S01]  /*5b20*/  IMAD R12, R26, R9, RZ ;  /* 0x000000091a0c7224 */ /* 0x000fe200078e02ff */
[C---:B------:R-:W-:Y:S01]  /*5b30*/  ISETP.GE.AND P0, PT, R8.reuse, R0, PT ;  /* 0x000000000800720c */ /* 0x040fe20003f06270 */
[----:B------:R-:W-:Y:S03]  /*5b40*/  IMAD.HI.U32 R0, R8, R4, RZ ;  /* 0x0000000408007227 */ /* 0x000fe600078e00ff */
[----:B------:R-:W-:Y:S02]  /*5b50*/  ISETP.GE.OR P0, PT, R2, R12, P0 ;  /* 0x0000000c0200720c */ /* 0x000fe40000706670 */
[-C--:B------:R-:W-:Y:S04]  /*5b60*/  SHF.R.U32.HI R0, RZ, R5.reuse, R0 ;  /* 0x00000005ff007219 */ /* 0x080fe80000011600 */
[----:B------:R-:W-:Y:S05]  /*5b70*/  SEL R13, R8, R0, !P2 ;  /* 0x00000000080d7207 */ /* 0x000fea0005000000 */
[----:B------:R-:W-:Y:S02]  /*5b80*/  IMAD.MOV R12, RZ, RZ, -R13 ;  /* 0x000000ffff0c7224 */ /* 0x000fe400078e0a0d */
[----:B------:R-:W-:Y:S04]  /*5b90*/  @!P0 IMAD.HI.U32 R0, R2, R4, RZ ;  /* 0x0000000402008227 */ /* 0x000fe800078e00ff */
[----:B------:R-:W-:Y:S01]  /*5ba0*/  IMAD R12, R26, R12, R8 ;  /* 0x0000000c1a0c7224 */ /* 0x000fe200078e0208 */
[----:B------:R-:W-:Y:S04]  /*5bb0*/  @!P0 SHF.R.U32.HI R0, RZ, R5, R0 ;  /* 0x00000005ff008219 */ /* 0x000fe80000011600 */
[----:B------:R-:W-:Y:S04]  /*5bc0*/  @!P0 SEL R0, R2, R0, !P2 ;  /* 0x0000000002008207 */ /* 0x000fe80005000000 */
[----:B------:R-:W-:Y:S01]  /*5bd0*/  @!P0 IADD3 R13, PT, PT, R13, -R0, RZ ;  /* 0x800000000d0d8210 */ /* 0x000fe20007ffe0ff */
[----:B------:R-:W-:Y:S01]  /*5be0*/  @!P0 IMAD R0, R9, R12, R0 ;  /* 0x0000000c09008224 */ /* 0x000fe200078e0200 */
[----:B------:R-:W-:Y:S01]  /*5bf0*/  IADD3 R9, PT, PT, -R8, RZ, RZ ;  /* 0x000000ff08097210 */ /* 0x000fe20007ffe1ff */
[--C-:B------:R-:W-:Y:S02]  /*5c00*/  IMAD.MOV R12, RZ, RZ, -R2.reuse ;  /* 0x000000ffff0c7224 */ /* 0x100fe400078e0a02 */
[----:B------:R-:W-:Y:S02]  /*5c10*/  @!P0 IMAD R8, R13, R26, R2 ;  /* 0x0000001a0d088224 */ /* 0x000fe400078e0202 */
[----:B------:R-:W-:Y:S02]  /*5c20*/  @!P0 IMAD.MOV.U32 R2, RZ, RZ, R0 ;  /* 0x000000ffff028224 */ /* 0x000fe400078e0000 */
[----:B------:R-:W-:Y:S02]  /*5c30*/  IMAD R11, R3, R12, R11 ;  /* 0x0000000c030b7224 */ /* 0x000fe400078e020b */
[----:B------:R-:W-:Y:S02]  /*5c40*/  IMAD R10, R6, R9, R10 ;  /* 0x00000009060a7224 */ /* 0x000fe400078e020a */
[----:B------:R-:W-:Y:S02]  /*5c50*/  IMAD R11, R2, R3, R11 ;  /* 0x00000003020b7224 */ /* 0x000fe400078e020b */
[----:B------:R-:W-:Y:S02]  /*5c60*/  IMAD R10, R8, R6, R10 ;  /* 0x00000006080a7224 */ /* 0x000fe400078e020a */
.L_x_115:
[----:B------:R-:W-:Y:S05]  /*5c70*/  BRA.U UP1, `(.L_x_116) ;  /* 0x0000000101107547 */ /* 0x000fea000b800000 */
[----:B------:R-:W-:Y:S04]  /*5c80*/  MOV R2, UR13 ;  /* 0x0000000d00027c02 */ /* 0x000fe80008000f00 */
[----:B------:R-:W-:Y:S04]  /*5c90*/  SHF.L.U32 R2, R2, 0x1f, RZ ;  /* 0x0000001f02027819 */ /* 0x000fe800000006ff */
[----:B------:R-:W1:Y:S02]  /*5ca0*/  SYNCS.PHASECHK.TRANS64.TRYWAIT P0, [UR6+0x328], R2 ;  /* 0x00032802ff0075a7 */ /* 0x000e640008001106 */
[----:B-1----:R-:W-:Y:S05]  /*5cb0*/  @!P0 BRA `(.L_x_117) ;  /* 0x0000003000748947 */ /* 0x002fea0003800000 */
.L_x_116:
[----:B------:R-:W-:Y:S05]  /*5cc0*/  BRA.U !UP3, `(.L_x_118) ;  /* 0x000000010b347547 */ /* 0x000fea000b800000 */
[----:B------:R-:W-:Y:S01]  /*5cd0*/  UPLOP3.LUT UP0, UPT, UPT, UPT, UP2, 0x80, 0x8 ;  /* 0x000000000008789c */ /* 0x000fe20003f0f020 */
[----:B------:R-:W-:Y:S05]  /*5ce0*/  HFMA2 R56, -RZ, RZ, 0, 5.9604644775390625e-08 ;  /* 0x00000001ff387431 */ /* 0x000fea00000001ff */
[----:B------:R-:W-:Y:S05]  /*5cf0*/  PLOP3.LUT P0, PT, PT, PT, UP0, 0x80, 0x8 ;  /* 0x000000000008781c */ /* 0x000fea0003f0f008 */
[----:B------:R-:W3:Y:S01]  /*5d00*/  @UP0 LDCU.64 UR8, c[0x0][0x888] ;  /* 0x00011100ff0807ac */ /* 0x000ee20008000a00 */
[----:B------:R-:W-:Y:S04]  /*5d10*/  @UP0 UIMAD UR7, UR36, UR4, URZ ;  /* 0x00000004240702a4 */ /* 0x000fe8000f8e02ff */
[----:B---3--:R-:W-:Y:S06]  /*5d20*/  @UP0 UIMAD.WIDE UR8, UR7, 0x4, UR8 ;  /* 0x00000004070808a5 */ /* 0x008fec000f8e0208 */
[----:B------:R-:W-:Y:S02]  /*5d30*/  IMAD.U32 R8, RZ, RZ, UR8 ;  /* 0x00000008ff087e24 */ /* 0x000fe4000f8e00ff */
[----:B------:R-:W-:Y:S05]  /*5d40*/  IMAD.U32 R9, RZ, RZ, UR9 ;  /* 0x00000009ff097e24 */ /* 0x000fea000f8e00ff */
[----:B-1----:R-:W3:Y:S02]  /*5d50*/  @P0 LDG.E R0, desc[UR44][R8.64] ;  /* 0x0000002c08000981 */ /* 0x002ee4000c1e1900 */
[----:B---3--:R-:W-:Y:S01]  /*5d60*/  @P0 R2UR UR38, R0 ;  /* 0x00000000002602ca */ /* 0x008fe200000e0000 */
[----:B------:R-:W-:Y:S05]  /*5d70*/  IMAD.MOV.U32 R0, RZ, RZ, 0x1 ;  /* 0x00000001ff007424 */ /* 0x000fea00078e00ff */
[----:B------:R-:W-:Y:S08]  /*5d80*/  @!P0 PRMT R56, R0, 0x7610, R56 ;  /* 0x0000761000388816 */ /* 0x000ff00000000038 */
[----:B------:R-:W3:Y:S02]  /*5d90*/  @!UP0 LDCU UR38, c[0x0][0x880] ;  /* 0x00011000ff2687ac */ /* 0x000ee40008000800 */
.L_x_118:
[----:B---3--:R-:W-:Y:S01]  /*5da0*/  @!P4 ISETP.EQ.AND P5, PT, RZ, UR38, PT ;  /* 0x00000026ff00cc0c */ /* 0x008fe2000bfa2270 */
[----:B------:R-:W-:Y:S01]  /*5db0*/  @!UPT UIADD3 URZ, UPT, UPT, URZ, URZ, URZ ;  /* 0x000000fffffff290 */ /* 0x000fe2000fffe0ff */
[----:B------:R-:W-:Y:S11]  /*5dc0*/  @!P4 BRA `(.L_x_119) ;  /* 0x000000000014c947 */ /* 0x000ff60003800000 */
[----:B------:R-:W-:Y:S02]  /*5dd0*/  LOP3.LUT P0, RZ, R56, 0xff, RZ, 0xc0, !PT ;  /* 0x000000ff38ff7812 */ /* 0x000fe4000780c0ff */
[----:B------:R-:W-:Y:S04]  /*5de0*/  PLOP3.LUT P5, PT, PT, PT, UP0, 0x80, 0x8 ;  /* 0x000000000008781c */ /* 0x000fe80003faf008 */
[----:B------:R-:W-:Y:S07]  /*5df0*/  PLOP3.LUT P5, PT, P5, PT, PT, 0x8, 0x80 ;  /* 0x000000000080781c */ /* 0x000fee0002fae170 */
[----:B------:R-:W-:Y:S11]  /*5e00*/  @P0 ISETP.EQ.AND P5, PT, RZ, UR38, PT ;  /* 0x00000026ff000c0c */ /* 0x000ff6000bfa2270 */
[----:B------:R-:W-:Y:S02]  /*5e10*/  @!UPT UIADD3 URZ, UPT, UPT, URZ, URZ, URZ ;  /* 0x000000fffffff290 */ /* 0x000fe4000fffe0ff */
.L_x_119:
[----:B------:R-:W3:Y:S01]  /*5e20*/  SYNCS.PHASECHK.TRANS64.TRYWAIT P4, [UR6+0x318], R24 ;  /* 0x00031818ff0075a7 */ /* 0x000ee20008081106 */
[----:B------:R-:W-:Y:S01]  /*5e30*/  @P3 SHF.R.U32.HI R25, RZ, 0x10, R17 ;  /* 0x00000010ff193819 */ /* 0x000fe20000011611 */
[----:B------:R-:W-:Y:S01]  /*5e40*/  VIADD R28, R28, 0x1 ;  /* 0x000000011c1c7836 */ /* 0x000fe20000000000 */
[----:B------:R-:W2:Y:S08]  /*5e50*/  LDC.64 R8, c[0x0][0xb10] ;  /* 0x0002c400ff087b82 */ /* 0x000eb00000000a00 */
[----:B------:R-:W4:Y:S08]  /*5e60*/  LDC.64 R12, c[0x0][0xb18] ;  /* 0x0002c600ff0c7b82 */ /* 0x000f300000000a00 */
[----:B-1----:R-:W1:Y:S08]  /*5e70*/  @!P1 LDC R0, c[0x0][0xb20] ;  /* 0x0002c800ff009b82 */ /* 0x002e700000000800 */
[----:B------:R-:W1:Y:S01]  /*5e80*/  @!P1 LDC R2, c[0x0][0xb0c] ;  /* 0x0002c300ff029b82 */ /* 0x000e620000000800 */
[C---:B--2---:R-:W-:Y:S05]  /*5e90*/  @!P1 IMAD.HI.U32 R8, R11.reuse, R8, RZ ;  /* 0x000000080b089227 */ /* 0x044fea00078e00ff */
[----:B------:R-:W-:Y:S01]  /*5ea0*/  @!P1 SHF.R.U32.HI R8, RZ, R9, R8 ;  /* 0x00000009ff089219 */ /* 0x000fe20000011608 */
[----:B----4-:R-:W-:Y:S01]  /*5eb0*/  @!P1 IMAD.HI.U32 R13, R10, R13, RZ ;  /* 0x0000000d0a0d9227 */ /* 0x010fe200078e00ff */
[----:B------:R-:W-:Y:S04]  /*5ec0*/  @!P1 ISETP.NE.AND P0, PT, R12, 0x1, PT ;  /* 0x000000010c00980c */ /* 0x000fe80003f05270 */
[----:B-1----:R-:W-:Y:S02]  /*5ed0*/  @!P1 SHF.R.U32.HI R0, RZ, R0, R13 ;  /* 0x00000000ff009219 */ /* 0x002fe4000001160d */
[----:B------:R-:W-:Y:S02]  /*5ee0*/  @!P1 ISETP.NE.AND P2, PT, R2, 0x1, PT ;  /* 0x000000010200980c */ /* 0x000fe40003f45270 */
[----:B------:R-:W-:Y:S02]  /*5ef0*/  @!P1 SEL R9, R10, R0, !P0 ;  /* 0x000000000a099207 */ /* 0x000fe40004000000 */
[----:B------:R-:W-:Y:S02]  /*5f00*/  ELECT P0, URZ, PT ;  /* 0x0000000000ff782f */ /* 0x000fe40003800000 */
[----:B------:R-:W-:Y:S05]  /*5f10*/  @!P1 SEL R8, R11, R8, !P2 ;  /* 0x000000080b089207 */ /* 0x000fea0005000000 */
[----:B------:R-:W-:Y:S02]  /*5f20*/  @!P1 IMAD.IADD R0, R9, 0x1, -R8 ;  /* 0x0000000109009824 */ /* 0x000fe400078e0a08 */
[----:B------:R-:W-:Y:S02]  /*5f30*/  @!P1 IMAD.IADD R8, R8, 0x1, -R9 ;  /* 0x0000000108089824 */ /* 0x000fe400078e0a09 */
[----:B------:R-:W-:Y:S02]  /*5f40*/  @!P1 IMAD R11, R0, R2, R11 ;  /* 0x00000002000b9224 */ /* 0x000fe400078e020b */
[----:B------:R-:W-:Y:S01]  /*5f50*/  @!P1 IMAD R10, R8, R12, R10 ;  /* 0x0000000c080a9224 */ /* 0x000fe200078e020a */
[----:B---3--:R-:W-:Y:S06]  /*5f60*/  @!P4 BRA `(.L_x_120) ;  /* 0x0000002c00e0c947 */ /* 0x008fec0003800000 */
.L_x_256:
[----:B------:R-:W-:Y:S01]  /*5f70*/  PLOP3.LUT P5, PT, P5, P0, PT, 0xf2, 0x2f ;  /* 0x00000000002f781c */ /* 0x000fe20002fa1e72 */
[----:B------:R-:W-:Y:S01]  /*5f80*/  UMOV UR14, 0x0 ;  /* 0x00000000000e7882 */ /* 0x000fe20000000000 */
[----:B------:R-:W-:Y:S01]  /*5f90*/  LOP3.LUT R29, R29, 0x1, RZ, 0x3c, !PT ;  /* 0x000000011d1d7812 */ /* 0x000fe200078e3cff */
[----:B------:R-:W-:Y:S01]  /*5fa0*/  UMOV UR15, 0x10000000 ;  /* 0x10000000000f7882 */ /* 0x000fe20000000000 */
[----:B------:R-:W-:Y:S01]  /*5fb0*/  UMOV UR12, UR36 ;  /* 0x00000024000c7c82 */ /* 0x000fe20008000000 */
[----:B------:R-:W-:Y:S08]  /*5fc0*/  @P3 R2UR UR36, R25 ;  /* 0x00000000192432ca */ /* 0x000ff000000e0000 */
[----:B------:R-:W-:Y:S01]  /*5fd0*/  @!P5 IADD3 R2, P0, PT, R30, 0x580, RZ ;  /* 0x000005801e02d810 */ /* 0x000fe20007f1e0ff */
[----:B------:R-:W-:Y:S01]  /*5fe0*/  @!P5 IMAD.SHL.U32 R54, R54, 0x10, RZ ;  /* 0x000000103636d824 */ /* 0x000fe200078e00ff */
[----:B------:R-:W-:Y:S01]  /*5ff0*/  VOTEU.ALL UP1, P5 ;  /* 0x0000000000ff7886 */ /* 0x000fe20002820000 */
[----:B------:R-:W-:Y:S01]  /*6000*/  @!P5 IMAD.SHL.U32 R55, R55, 0x80, RZ ;  /* 0x000000803737d824 */ /* 0x000fe200078e00ff */
[----:B------:R-:W-:Y:S01]  /*6010*/  @!P5 R2UR UR8, R2 ;  /* 0x000000000208d2ca */ /* 0x000fe200000e0000 */
[----:B-1----:R-:W-:Y:S01]  /*6020*/  @!P5 IMAD.X R0, RZ, RZ, R31, P0 ;  /* 0x000000ffff00d224 */ /* 0x002fe200000e061f */
[----:B------:R-:W-:Y:S01]  /*6030*/  @!P5 R2UR UR10, R54 ;  /* 0x00000000360ad2ca */ /* 0x000fe200000e0000 */
[----:B------:R-:W-:Y:S01]  /*6040*/  @!UP1 UIADD3 UR9, UPT, UPT, UR6, 0x310, URZ ;  /* 0x0000031006099890 */ /* 0x000fe2000fffe0ff */
[----:B------:R-:W-:Y:S01]  /*6050*/  @!P5 R2UR UR11, R55 ;  /* 0x00000000370bd2ca */ /* 0x000fe200000e0000 */
[----:B------:R-:W-:Y:S01]  /*6060*/  IMAD.IADD R54, R10, 0x1, R52 ;  /* 0x000000010a367824 */ /* 0x000fe200078e0234 */
[----:B------:R-:W-:Y:S01]  /*6070*/  @!P5 R2UR UR7, R0 ;  /* 0x000000000007d2ca */ /* 0x000fe200000e0000 */
[----:B------:R-:W-:Y:S01]  /*6080*/  IMAD.IADD R55, R11, 0x1, R53 ;  /* 0x000000010b377824 */ /* 0x000fe200078e0235 */
[C---:B------:R-:W-:Y:S04]  /*6090*/  ISETP.NE.AND P0, PT, R28.reuse, 0x2, PT ;  /* 0x000000021c00780c */ /* 0x040fe80003f05270 */
[----:B------:R-:W-:Y:S01]  /*60a0*/  SEL R0, RZ, 0x1, P0 ;  /* 0x00000001ff007807 */ /* 0x000fe20000000000 */
[----:B------:R-:W-:Y:S01]  /*60b0*/  IMAD.U32 R8, RZ, RZ, UR8 ;  /* 0x00000008ff087e24 */ /* 0x000fe2000f8e00ff */
[----:B------:R-:W-:Y:S01]  /*60c0*/  @!UP1 UIADD3 UR8, UPT, UPT, UR6, 0x400, URZ ;  /* 0x0000040006089890 */ /* 0x000fe2000fffe0ff */
[----:B------:R-:W-:Y:S01]  /*60d0*/  SEL R28, R28, RZ, P0 ;  /* 0x000000ff1c1c7207 */ /* 0x000fe20000000000 */
[----:B------:R-:W-:Y:S01]  /*60e0*/  VOTEU.ALL UP1, P5 ;  /* 0x0000000000ff7886 */ /* 0x000fe20002820000 */
[----:B------:R-:W-:Y:S02]  /*60f0*/  LOP3.LUT R27, R27, R0, RZ, 0x3c, !PT ;  /* 0x000000001b1b7212 */ /* 0x000fe400078e3cff */
[----:B------:R-:W-:Y:S01]  /*6100*/  IMAD.U32 R9, RZ, RZ, UR7 ;  /* 0x00000007ff097e24 */ /* 0x000fe2000f8e00ff */
[----:B------:R-:W-:Y:S04]  /*6110*/  @!P5 R2UR UR16, R8 ;  /* 0x000000000810d2ca */ /* 0x000fe800000e0000 */
[----:B------:R-:W-:Y:S11]  /*6120*/  @!P5 R2UR UR17, R9 ;  /* 0x000000000911d2ca */ /* 0x000ff600000e0000 */
[----:B------:R-:W-:Y:S02]  /*6130*/  @!UPT UIADD3 URZ, UPT, UPT, URZ, URZ, URZ ;  /* 0x000000fffffff290 */ /* 0x000fe4000fffe0ff */
[----:B------:R3:W-:Y:S01]  /*6140*/  @!UP1 UTMALDG.3D [UR8], [UR16], desc[UR14] ;  /* 0x00000e08100095b4 */ /* 0x0007e20008011000 */
[----:B------:R3:W-:Y:S01]  /*6150*/  @!P5 SYNCS.ARRIVE.TRANS64.RED.A0TR RZ, [UR6+0x310], R23 ;  /* 0x00031017ffffd9a7 */ /* 0x0007e20008300406 */
[----:B------:R-:W-:Y:S01]  /*6160*/  UPLOP3.LUT UP1, UPT, UPT, UPT, UPT, 0x80, 0x8 ;  /* 0x000000000008789c */ /* 0x000fe20003f2f070 */
[----:B------:R-:W-:Y:S01]  /*6170*/  SYNCS.ARRIVE.TRANS64.RED.A1T0 RZ, [UR39], RZ ;  /* 0x000000ffffff79a7 */ /* 0x000fe20008100427 */
[----:B------:R-:W-:Y:S09]  /*6180*/  @P3 BRA `(.L_x_121) ;  /* 0xfffffff400b43947 */ /* 0x000ff2000383ffff */
[----:B------:R-:W-:Y:S07]  /*6190*/  MOV R0, UR6 ;  /* 0x0000000600007c02 */ /* 0x000fee0008000f00 */
.L_x_122:
[----:B-1----:R-:W-:-:S04]  /*61a0*/  SHF.L.U32 R2, R29, 0x1f, RZ ;  /* 0x0000001f1d027819 */ /* 0x002fc800000006ff */
[----:B------:R1:W2:Y:S03]  /*61b0*/  SYNCS.PHASECHK.TRANS64.TRYWAIT P0, [R0+URZ+0x318], R2 ;  /* 0x00031802000075a7 */ /* 0x0002a600080011ff */
[----:B--2---:R-:W-:Y:S05]  /*61c0*/  @!P0 NANOSLEEP.SYNCS 0x989680 ;  /* 0x009896800000895d */ /* 0x004fea0003900000 */
[----:B------:R-:W2:Y:S02]  /*61d0*/  @!P0 SYNCS.PHASECHK.TRANS64 P0, [R0+URZ+0x318], R2 ;  /* 0x00031802000085a7 */ /* 0x000ea400080010ff */
[----:B--23--:R-:W-:Y:S05]  /*61e0*/  @P0 EXIT ;  /* 0x000000000000094d */ /* 0x00cfea0003800000 */
[----:B------:R-:W-:Y:S05]  /*61f0*/  BRA `(.L_x_122) ;  /* 0xfffffffc00e87947 */ /* 0x000fea000383ffff */
.L_x_113:
[----:B------:R-:W-:-:S06]  /*6200*/  UISETP.GE.AND UP1, UPT, UR8, 0x4, UPT ;  /* 0x000000040800788c */ /* 0x000fcc000bf26270 */
[----:B------:R-:W-:-:S13]  /*6210*/  PLOP3.LUT P0, PT, PT, PT, UP1, 0x80, 0x8 ;  /* 0x000000000008781c */ /* 0x000fda0003f0f018 */
[----:B------:R-:W-:Y:S05]  /*6220*/  @!P0 EXIT ;  /* 0x000000000000894d */ /* 0x000fea0003800000 */
[----:B------:R-:W-:Y:S01]  /*6230*/  BAR.SYNC.DEFER_BLOCKING 0x6, 0xa0 ;  /* 0x0182800000007b1d */ /* 0x000fe20000010000 */
[----:B------:R-:W-:Y:S01]  /*6240*/  IMAD.U32 R31, R66, 0x10000, RZ ;  /* 0x00010000421f7824 */ /* 0x000fe200078e00ff */
[----:B------:R-:W-:Y:S01]  /*6250*/  LOP3.LUT R65, R2, 0x60, R66, 0xf8, !PT ;  /* 0x0000006002417812 */ /* 0x000fe200078ef842 */
[----:B------:R-:W-:Y:S01]  /*6260*/  IMAD.MOV.U32 R64, RZ, RZ, RZ ;  /* 0x000000ffff407224 */ /* 0x000fe200078e00ff */
[----:B------:R-:W-:Y:S01]  /*6270*/  LOP3.LUT R66, R66, 0x60, RZ, 0xc0, !PT ;  /* 0x0000006042427812 */ /* 0x000fe200078ec0ff */
[----:B------:R-:W-:Y:S01]  /*6280*/  IMAD.MOV.U32 R68, RZ, RZ, RZ ;  /* 0x000000ffff447224 */ /* 0x000fe200078e00ff */
[----:B------:R-:W-:Y:S02]  /*6290*/  UMOV UR46, 0x400 ;  /* 0x00000400002e7882 */ /* 0x000fe40000000000 */
[----:B------:R-:W1:Y:S01]  /*62a0*/  LDC R59, c[0x0][0x370] ;  /* 0x0000dc00ff3b7b82 */ /* 0x000e620000000800 */
[----:B------:R-:W-:Y:S01]  /*62b0*/  ULEA UR46, UR39, UR46, 0x18 ;  /* 0x0000002e272e7291 */ /* 0x000fe2000f8ec0ff */
[----:B------:R-:W-:-:S02]  /*62c0*/  LOP3.LUT R31, R31, 0x600000, RZ, 0xc0, !PT ;  /* 0x006000001f1f7812 */ /* 0x000fc400078ec0ff */
[----:B------:R-:W-:Y:S01]  /*62d0*/  CS2R R62, SRZ ;  /* 0x00000000003e7805 */ /* 0x000fe2000001ff00 */
[----:B------:R-:W2:Y:S02]  /*62e0*/  LDCU.64 UR48, c[0x0][0x348] ;  /* 0x00006900ff3077ac */ /* 0x000ea40008000a00 */
[----:B------:R-:W-:Y:S01]  /*62f0*/  LEA R65, R65, UR46, 0x4 ;  /* 0x0000002e41417c11 */ /* 0x000fe2000f8e20ff */
[----:B------:R-:W4:Y:S01]  /*6300*/  LDC R28, c[0x0][0xb0c] ;  /* 0x0002c300ff1c7b82 */ /* 0x000f220000000800 */
[----:B------:R-:W1:Y:S01]  /*6310*/  LDCU.64 UR40, c[0x0][0x888] ;  /* 0x00011100ff2877ac */ /* 0x000e620008000a00 */
[----:B------:R-:W1:Y:S06]  /*6320*/  LDCU.64 UR42, c[0x0][0x890] ;  /* 0x00011200ff2a77ac */ /* 0x000e6c0008000a00 */
[----:B------:R-:W1:Y:S01]  /*6330*/  LDC R57, c[0x0][0xb20] ;  /* 0x0002c800ff397b82 */ /* 0x000e620000000800 */
[----:B------:R-:W3:Y:S01]  /*6340*/  LDS R0, [UR46+0x3e0] ;  /* 0x0003e02eff007984 */ /* 0x000ee20008000800 */
[----:B------:R-:W-:-:S06]  /*6350*/  UMOV UR37, URZ ;  /* 0x000000ff00257c82 */ /* 0x000fcc0008000000 */
[----:B------:R-:W1:Y:S08]  /*6360*/  LDC R27, c[0x0][0xb30] ;  /* 0x0002cc00ff1b7b82 */ /* 0x000e700000000800 */
[----:B------:R-:W1:Y:S08]  /*6370*/  LDC.64 R50, c[0x0][0xb10] ;  /* 0x0002c400ff327b82 */ /* 0x000e700000000a00 */
[----:B------:R-:W1:Y:S08]  /*6380*/  LDC.64 R24, c[0x0][0xb18] ;  /* 0x0002c600ff187b82 */ /* 0x000e700000000a00 */
[----:B------:R-:W1:Y:S08]  /*6390*/  LDC.64 R22, c[0x0][0xb28] ;  /* 0x0002ca00ff167b82 */ /* 0x000e700000000a00 */
[----:B------:R-:W1:Y:S01]  /*63a0*/  LDC.64 R48, c[0x0][0x8b0] ;  /* 0x00022c00ff307b82 */ /* 0x000e620000000a00 */
[----:B---3--:R-:W-:-:S07]  /*63b0*/  IMAD.IADD R31, R0, 0x1, R31 ;  /* 0x00000001001f7824 */ /* 0x008fce00078e021f */
[----:B------:R-:W3:Y:S08]  /*63c0*/  LDC.64 R46, c[0x0][0x8a8] ;  /* 0x00022a00ff2e7b82 */ /* 0x000ef00000000a00 */
[----:B--2-4-:R-:W1:Y:S02]  /*63d0*/  LDC R58, c[0x0][0x374] ;  /* 0x0000dd00ff3a7b82 */ /* 0x014e640000000800 */
.L_x_135:
[C---:B------:R-:W-:Y:S02]  /*63e0*/  LEA R0, R68.reuse, UR46, 0x3 ;  /* 0x0000002e44007c11 */ /* 0x040fe4000f8e18ff */
[----:B------:R-:W-:Y:S02]  /*63f0*/  SHF.L.U32 R2, R63, 0x1f, RZ ;  /* 0x0000001f3f027819 */ /* 0x000fe400000006ff */
[----:B------:R-:W-:Y:S02]  /*6400*/  LEA R8, R68, UR46, 0x4 ;  /* 0x0000002e44087c11 */ /* 0x000fe4000f8e20ff */
[----:B------:R-:W2:Y:S02]  /*6410*/  SYNCS.PHASECHK.TRANS64.TRYWAIT P0, [R0+URZ+0x330], R2 ;  /* 0x00033002000075a7 */ /* 0x000ea400080011ff */
[----:B-123--:R-:W-:Y:S05]  /*6420*/  @!P0 BRA `(.L_x_123) ;  /* 0x0000002800c88947 */ /* 0x00efea0003800000 */
.L_x_257:
[----:B------:R-:W-:Y:S01]  /*6430*/  ISETP.GE.AND P0, PT, R26, 0x1, PT ;  /* 0x000000011a00780c */ /* 0x000fe20003f06270 */
[----:B------:R-:W4:Y:S01]  /*6440*/  LDS.128 R8, [R8+0x3c0] ;  /* 0x0003c00008087984 */ /* 0x000f220000000c00 */
[----:B-1----:R-:W-:Y:S01]  /*6450*/  ISETP.NE.U32.AND P2, PT, R48, RZ, PT ;  /* 0x000000ff3000720c */ /* 0x002fe20003f45070 */
[----:B--2---:R-:W-:Y:S01]  /*6460*/  VIADD R0, R0, 0x340 ;  /* 0x0000034000007836 */ /* 0x004fe20000000000 */
[----:B------:R-:W-:Y:S01]  /*6470*/  @!PT LDS RZ, [RZ] ;  /* 0x00000000fffff984 */ /* 0x000fe20000000800 */
[----:B------:R-:W-:Y:S01]  /*6480*/  @!PT LDS RZ, [RZ] ;  /* 0x00000000fffff984 */ /* 0x000fe20000000800 */
[----:B------:R-:W-:Y:S01]  /*6490*/  @!PT LDS RZ, [RZ] ;  /* 0x00000000fffff984 */ /* 0x000fe20000000800 */
[----:B------:R-:W-:Y:S01]  /*64a0*/  @!PT LDS RZ, [RZ] ;  /* 0x00000000fffff984 */ /* 0x000fe20000000800 */
[----:B------:R1:W-:Y:S06]  /*64b0*/  MEMBAR.ALL.CTA ;  /* 0x0000000000007992 */ /* 0x0003ec0000008000 */
[----:B-1----:R-:W1:Y:S01]  /*64c0*/  FENCE.VIEW.ASYNC.S ;  /* 0x00000000000073c6 */ /* 0x002e620000000000 */
[----:B------:R-:W-:Y:S04]  /*64d0*/  PRMT R0, RZ, 0x654, R0 ;  /* 0x00000654ff007816 */ /* 0x000fe80000000000 */
[----:B-1----:R1:W-:Y:S01]  /*64e0*/  SYNCS.ARRIVE.TRANS64.RED.A1T0 RZ, [R0+URZ], RZ ;  /* 0x000000ff00ff79a7 */ /* 0x0023e200081004ff */
[----:B----4-:R-:W-:Y:S04]  /*64f0*/  LOP3.LUT P6, RZ, R10, 0x1, RZ, 0xc0, !PT ;  /* 0x000000010aff7812 */ /* 0x010fe800078cc0ff */
[----:B------:R-:W-:Y:S09]  /*6500*/  P2R R67, PR, RZ, 0x40 ;  /* 0x00000040ff437803 */ /* 0x000ff20000000000 */
[----:B------:R-:W-:Y:S02]  /*6510*/  @P6 MOV R30, R8 ;  /* 0x00000008001e6202 */ /* 0x000fe40000000f00 */
[----:B------:R-:W-:Y:S01]  /*6520*/  @P6 LOP3.LUT R29, R9, 0xffff, RZ, 0xc0, !PT ;  /* 0x0000ffff091d6812 */ /* 0x000fe200078ec0ff */
[----:B-1----:R-:W-:Y:S06]  /*6530*/  @!P0 BRA `(.L_x_124) ;  /* 0x0000000000a48947 */ /* 0x002fec0003800000 */
[----:B------:R-:W-:Y:S01]  /*6540*/  IMAD.HI.U32 R0, R58, R25, RZ ;  /* 0x000000193a007227 */ /* 0x000fe200078e00ff */
[----:B------:R-:W-:Y:S02]  /*6550*/  ISETP.NE.AND P0, PT, R24, 0x1, PT ;  /* 0x000000011800780c */ /* 0x000fe40003f05270 */
[----:B------:R-:W-:Y:S01]  /*6560*/  ISETP.NE.AND P1, PT, R26, 0x1, PT ;  /* 0x000000011a00780c */ /* 0x000fe20003f25270 */
[----:B------:R-:W-:Y:S01]  /*6570*/  IMAD.HI.U32 R4, R59, R50, RZ ;  /* 0x000000323b047227 */ /* 0x000fe200078e00ff */
[----:B------:R-:W-:Y:S02]  /*6580*/  SHF.R.U32.HI R0, RZ, R57, R0 ;  /* 0x00000039ff007219 */ /* 0x000fe40000011600 */
[----:B------:R-:W-:Y:S01]  /*6590*/  ISETP.NE.AND P3, PT, R28, 0x1, PT ;  /* 0x000000011c00780c */ /* 0x000fe20003f65270 */
[----:B------:R-:W-:Y:S01]  /*65a0*/  IMAD.HI.U32 R6, R29, R25, RZ ;  /* 0x000000191d067227 */ /* 0x000fe200078e00ff */
[-C--:B------:R-:W-:Y:S02]  /*65b0*/  SHF.R.U32.HI R4, RZ, R51.reuse, R4 ;  /* 0x00000033ff047219 */ /* 0x080fe40000011604 */
[----:B------:R-:W-:Y:S01]  /*65c0*/  SEL R0, R58, R0, !P0 ;  /* 0x000000003a007207 */ /* 0x000fe20004000000 */
[----:B------:R-:W-:Y:S01]  /*65d0*/  IMAD.HI.U32 R5, R30, R50, RZ ;  /* 0x000000321e057227 */ /* 0x000fe200078e00ff */
[----:B------:R-:W-:Y:S03]  /*65e0*/  SEL R4, R59, R4, !P3 ;  /* 0x000000043b047207 */ /* 0x000fe60005800000 */
[-C--:B------:R-:W-:Y:S01]  /*65f0*/  IMAD.HI.U32 R3, R0, R22.reuse, RZ ;  /* 0x0000001600037227 */ /* 0x080fe200078e00ff */
[----:B------:R-:W-:Y:S03]  /*6600*/  SHF.R.U32.HI R5, RZ, R51, R5 ;  /* 0x00000033ff057219 */ /* 0x000fe60000011605 */
[----:B------:R-:W-:Y:S01]  /*6610*/  IMAD.HI.U32 R2, R4, R22, RZ ;  /* 0x0000001604027227 */ /* 0x000fe200078e00ff */
[----:B------:R-:W-:Y:S02]  /*6620*/  @P1 SHF.R.U32.HI R0, RZ, R23, R3 ;  /* 0x00000017ff001219 */ /* 0x000fe40000011603 */
[----:B------:R-:W-:Y:S02]  /*6630*/  SHF.R.U32.HI R3, RZ, R57, R6 ;  /* 0x00000039ff037219 */ /* 0x000fe40000011606 */
[----:B------:R-:W-:Y:S01]  /*6640*/  @P1 SHF.R.U32.HI R4, RZ, R23, R2 ;  /* 0x00000017ff041219 */ /* 0x000fe20000011602 */
[----:B------:R-:W-:Y:S01]  /*6650*/  IMAD R0, R26, R0, RZ ;  /* 0x000000001a007224 */ /* 0x000fe200078e02ff */
[----:B------:R-:W-:Y:S02]  /*6660*/  SEL R3, R29, R3, !P0 ;  /* 0x000000031d037207 */ /* 0x000fe40004000000 */
[----:B------:R-:W-:Y:S01]  /*6670*/  SEL R2, R30, R5, !P3 ;  /* 0x000000051e027207 */ /* 0x000fe20005800000 */
[----:B------:R-:W-:Y:S01]  /*6680*/  IMAD R5, R26, R4, RZ ;  /* 0x000000041a057224 */ /* 0x000fe200078e02ff */
[C---:B------:R-:W-:Y:S01]  /*6690*/  ISETP.GE.AND P0, PT, R3.reuse, R0, PT ;  /* 0x000000000300720c */ /* 0x040fe20003f06270 */
[C---:B------:R-:W-:Y:S03]  /*66a0*/  IMAD.HI.U32 R0, R3.reuse, R22, RZ ;  /* 0x0000001603007227 */ /* 0x040fe600078e00ff */
[C---:B------:R-:W-:Y:S02]  /*66b0*/  ISETP.GE.OR P0, PT, R2.reuse, R5, P0 ;  /* 0x000000050200720c */ /* 0x040fe40000706670 */
[----:B------:R-:W-:Y:S04]  /*66c0*/  SHF.R.U32.HI R0, RZ, R23, R0 ;  /* 0x00000017ff007219 */ /* 0x000fe80000011600 */
[C---:B------:R-:W-:Y:S05]  /*66d0*/  SEL R6, R3.reuse, R0, !P1 ;  /* 0x0000000003067207 */ /* 0x040fea0004800000 */
        /* <DEDUP_REMOVED lines=15> */
.L_x_124:
[----:B------:R-:W-:Y:S01]  /*67d0*/  UISETP.NE.U32.AND UP3, UPT, UR42, URZ, UPT ;  /* 0x000000ff2a00728c */ /* 0x000fe2000bf65070 */
[----:B------:R-:W-:Y:S03]  /*67e0*/  ISETP.NE.AND.EX P2, PT, R49, RZ, PT, P2 ;  /* 0x000000ff3100720c */ /* 0x000fe60003f45320 */
[----:B------:R-:W-:Y:S09]  /*67f0*/  UISETP.NE.AND.EX UP3, UPT, UR43, URZ, UPT, UP3 ;  /* 0x000000ff2b00728c */ /* 0x000ff2000bf65330 */
[----:B------:R-:W-:Y:S05]  /*6800*/  BRA.U !UP3, `(.L_x_125) ;  /* 0x000000010b387547 */ /* 0x000fea000b800000 */
[----:B------:R-:W-:Y:S01]  /*6810*/  UISETP.NE.U32.AND UP0, UPT, UR40, URZ, UPT ;  /* 0x000000ff2800728c */ /* 0x000fe2000bf05070 */
[----:B------:R-:W-:Y:S03]  /*6820*/  HFMA2 R56, -RZ, RZ, 0, 5.9604644775390625e-08 ;  /* 0x00000001ff387431 */ /* 0x000fe600000001ff */
[----:B------:R-:W-:Y:S06]  /*6830*/  UISETP.NE.AND.EX UP0, UPT, UR41, URZ, UPT, UP0 ;  /* 0x000000ff2900728c */ /* 0x000fec000bf05300 */
[----:B------:R-:W-:Y:S05]  /*6840*/  PLOP3.LUT P0, PT, PT, PT, UP0, 0x80, 0x8 ;  /* 0x000000000008781c */ /* 0x000fea0003f0f008 */
[----:B------:R-:W1:Y:S01]  /*6850*/  @UP0 LDCU.64 UR6, c[0x0][0x888] ;  /* 0x00011100ff0607ac */ /* 0x000e620008000a00 */
[----:B------:R-:W-:Y:S04]  /*6860*/  @UP0 UIMAD UR4, UR36, UR42, URZ ;  /* 0x0000002a240402a4 */ /* 0x000fe8000f8e02ff */
[----:B-1----:R-:W-:Y:S06]  /*6870*/  @UP0 UIMAD.WIDE UR6, UR4, 0x4, UR6 ;  /* 0x00000004040608a5 */ /* 0x002fec000f8e0206 */
[----:B------:R-:W-:Y:S02]  /*6880*/  IMAD.U32 R2, RZ, RZ, UR6 ;  /* 0x00000006ff027e24 */ /* 0x000fe4000f8e00ff */
[----:B------:R-:W-:Y:S05]  /*6890*/  IMAD.U32 R3, RZ, RZ, UR7 ;  /* 0x00000007ff037e24 */ /* 0x000fea000f8e00ff */
[----:B------:R-:W2:Y:S02]  /*68a0*/  @P0 LDG.E R0, desc[UR44][R2.64] ;  /* 0x0000002c02000981 */ /* 0x000ea4000c1e1900 */
[----:B--2---:R-:W-:Y:S01]  /*68b0*/  @P0 R2UR UR38, R0 ;  /* 0x00000000002602ca */ /* 0x004fe200000e0000 */
[----:B------:R-:W-:Y:S05]  /*68c0*/  IMAD.MOV.U32 R0, RZ, RZ, 0x1 ;  /* 0x00000001ff007424 */ /* 0x000fea00078e00ff */
[----:B------:R-:W-:Y:S08]  /*68d0*/  @!P0 PRMT R56, R0, 0x7610, R56 ;  /* 0x0000761000388816 */ /* 0x000ff00000000038 */
[----:B------:R-:W1:Y:S02]  /*68e0*/  @!UP0 LDCU UR38, c[0x0][0x880] ;  /* 0x00011000ff2687ac */ /* 0x000e640008000800 */
.L_x_125:
[----:B------:R-:W-:Y:S05]  /*68f0*/  @!P2 BRA `(.L_x_126) ;  /* 0x000000000020a947 */ /* 0x000fea0003800000 */
[----:B---3--:R-:W-:Y:S04]  /*6900*/  ISETP.NE.U32.AND P0, PT, R46, RZ, PT ;  /* 0x000000ff2e00720c */ /* 0x008fe80003f05070 */
[----:B------:R-:W-:Y:S11]  /*6910*/  ISETP.NE.AND.EX P0, PT, R47, RZ, PT, P0 ;  /* 0x000000ff2f00720c */ /* 0x000ff60003f05300 */
[----:B------:R-:W-:Y:S02]  /*6920*/  @!UPT UIADD3 URZ, UPT, UPT, URZ, URZ, URZ ;  /* 0x000000fffffff290 */ /* 0x000fe4000fffe0ff */
[----:B------:R-:W2:Y:S01]  /*6930*/  @P0 LDC.64 R2, c[0x0][0x8a8] ;  /* 0x00022a00ff020b82 */ /* 0x000ea20000000a00 */
[----:B------:R-:W-:Y:S04]  /*6940*/  @P0 IMAD R0, R48, UR36, RZ ;  /* 0x0000002430000c24 */ /* 0x000fe8000f8e02ff */
[----:B--2---:R-:W-:Y:S05]  /*6950*/  @P0 IMAD.WIDE R2, R0, 0x4, R2 ;  /* 0x0000000400020825 */ /* 0x004fea00078e0202 */
[----:B-----5:R2:W5:Y:S02]  /*6960*/  @P0 LDG.E R32, desc[UR44][R2.64] ;  /* 0x0000002c02200981 */ /* 0x020564000c1e1900 */
[----:B--2---:R-:W4:Y:S02]  /*6970*/  @!P0 LDC R32, c[0x0][0x8a0] ;  /* 0x00022800ff208b82 */ /* 0x004f240000000800 */
.L_x_126:
[----:B------:R-:W2:Y:S01]  /*6980*/  LDC.64 R6, c[0x0][0xb10] ;  /* 0x0002c400ff067b82 */ /* 0x000ea20000000a00 */
[----:B------:R-:W-:Y:S01]  /*6990*/  UISETP.NE.AND UP4, UPT, UR47, URZ, UPT ;  /* 0x000000ff2f00728c */ /* 0x000fe2000bf85270 */
[----:B------:R-:W-:Y:S01]  /*69a0*/  SHF.L.U32 R12, R64, 0x1f, RZ ;  /* 0x0000001f400c7819 */ /* 0x000fe200000006ff */
[----:B------:R-:W-:Y:S01]  /*69b0*/  UPLOP3.LUT UP0, UPT, UPT, UPT, UPT, 0x40, 0x4 ;  /* 0x000000000004789c */ /* 0x000fe20003f0e870 */
[----:B------:R-:W-:Y:S01]  /*69c0*/  @P6 SHF.R.U32.HI R61, RZ, 0x10, R9 ;  /* 0x00000010ff3d6819 */ /* 0x000fe20000011609 */
[----:B------:R-:W-:Y:S03]  /*69d0*/  ULEA UR50, UR37, UR46, 0x3 ;  /* 0x0000002e25327291 */ /* 0x000fe6000f8e18ff */
[----:B------:R-:W3:Y:S01]  /*69e0*/  LDC.64 R4, c[0x0][0xb18] ;  /* 0x0002c600ff047b82 */ /* 0x000ee20000000a00 */
[----:B------:R-:W-:Y:S01]  /*69f0*/  PLOP3.LUT P1, PT, PT, PT, UP4, 0x80, 0x8 ;  /* 0x000000000008781c */ /* 0x000fe20003f2f048 */
[----:B------:R-:W-:Y:S01]  /*6a00*/  VIADD R68, R68, 0x1 ;  /* 0x0000000144447836 */ /* 0x000fe20000000000 */
[----:B------:R-:W-:Y:S02]  /*6a10*/  CS2R R38, SRZ ;  /* 0x0000000000267805 */ /* 0x000fe4000001ff00 */
[----:B------:R-:W-:Y:S01]  /*6a20*/  CS2R R36, SRZ ;  /* 0x0000000000247805 */ /* 0x000fe2000001ff00 */
[----:B------:R-:W1:Y:S01]  /*6a30*/  @UP4 LDCU.64 UR4, c[0x0][0x888] ;  /* 0x00011100ff0447ac */ /* 0x000e620008000a00 */
[----:B------:R-:W-:Y:S07]  /*6a40*/  @UP4 UPLOP3.LUT UP0, UPT, UPT, UPT, UP3, 0x80, 0x8 ;  /* 0x000000000008489c */ /* 0x000fee0003f0f030 */
[----:B------:R-:W-:Y:S01]  /*6a50*/  @P1 LOP3.LUT P0, RZ, R56, 0xff, RZ, 0xc0, !PT ;  /* 0x000000ff38ff1812 */ /* 0x000fe2000780c0ff */
[----:B-1----:R-:W-:Y:S02]  /*6a60*/  @UP4 UISETP.NE.AND UP1, UPT, UR38, URZ, UPT ;  /* 0x000000ff2600428c */ /* 0x002fe4000bf25270 */
[----:B------:R-:W-:Y:S02]  /*6a70*/  @UP4 UISETP.NE.U32.AND UP2, UPT, UR4, URZ, UPT ;  /* 0x000000ff0400428c */ /* 0x000fe4000bf45070 */
[----:B------:R-:W-:Y:S02]  /*6a80*/  @UP4 USEL UR4, URZ, 0xffffffff, UP1 ;  /* 0xffffffffff044887 */ /* 0x000fe40008800000 */
[----:B------:R-:W-:Y:S06]  /*6a90*/  @UP4 UISETP.NE.AND.EX UP2, UPT, UR5, URZ, UPT, UP2 ;  /* 0x000000ff0500428c */ /* 0x000fec000bf45320 */
[----:B------:R-:W-:Y:S01]  /*6aa0*/  @P1 VOTEU.ANY UP1, P0 ;  /* 0x0000000000ff1886 */ /* 0x000fe20000020100 */
[----:B------:R-:W-:Y:S01]  /*6ab0*/  ISETP.NE.AND P0, PT, R27, 0x1, PT ;  /* 0x000000011b00780c */ /* 0x000fe20003f05270 */
[----:B------:R-:W-:Y:S04]  /*6ac0*/  @UP4 USEL UR5, URZ, 0xffffffff, UP2 ;  /* 0xffffffffff054887 */ /* 0x000fe80009000000 */
[----:B------:R-:W-:Y:S04]  /*6ad0*/  @UP0 USEL UR4, UR5, UR4, !UP1 ;  /* 0x0000000405040287 */ /* 0x000fe8000c800000 */
[----:B------:R-:W-:Y:S04]  /*6ae0*/  @UP4 ULOP3.LUT UR4, UR4, 0x1, URZ, 0xc0, !UPT ;  /* 0x0000000104044892 */ /* 0x000fe8000f8ec0ff */
[----:B------:R-:W1:Y:S01]  /*6af0*/  @!P0 LDC R2, c[0x0][0xb0c] ;  /* 0x0002c300ff028b82 */ /* 0x000e620000000800 */
[----:B------:R-:W-:Y:S01]  /*6b00*/  UISETP.NE.U32.OR UP0, UPT, UR4, 0x1, !UP4 ;  /* 0x000000010400788c */ /* 0x000fe2000e705470 */
[----:B--2---:R-:W-:Y:S01]  /*6b10*/  @!P0 IMAD.HI.U32 R3, R30, R6, RZ ;  /* 0x000000061e038227 */ /* 0x004fe200078e00ff */
[----:B---3--:R-:W-:Y:S03]  /*6b20*/  @!P0 ISETP.NE.AND P1, PT, R4, 0x1, PT ;  /* 0x000000010400880c */ /* 0x008fe60003f25270 */
[C---:B------:R-:W-:Y:S01]  /*6b30*/  @!P0 IMAD.HI.U32 R5, R29.reuse, R5, RZ ;  /* 0x000000051d058227 */ /* 0x040fe200078e00ff */
[----:B------:R-:W-:Y:S02]  /*6b40*/  PLOP3.LUT P3, PT, PT, PT, UP0, 0x80, 0x8 ;  /* 0x000000000008781c */ /* 0x000fe40003f6f008 */
[----:B------:R-:W-:Y:S11]  /*6b50*/  @!P0 SHF.R.U32.HI R3, RZ, R7, R3 ;  /* 0x00000007ff038219 */ /* 0x000ff60000011603 */
[----:B------:R-:W-:Y:S04]  /*6b60*/  @P3 SHF.L.U32 R0, R62, 0x1f, RZ ;  /* 0x0000001f3e003819 */ /* 0x000fe800000006ff */
[----:B------:R2:W3:Y:S01]  /*6b70*/  @P3 SYNCS.PHASECHK.TRANS64.TRYWAIT P5, [UR46+0x310], R0 ;  /* 0x00031000ff0035a7 */ /* 0x0004e200080a112e */
[----:B-1----:R-:W-:Y:S04]  /*6b80*/  @!P0 ISETP.NE.AND P2, PT, R2, 0x1, PT ;  /* 0x000000010200880c */ /* 0x002fe80003f45270 */
[----:B------:R-:W-:Y:S01]  /*6b90*/  @!P0 SEL R3, R30, R3, !P2 ;  /* 0x000000031e038207 */ /* 0x000fe20005000000 */
[----:B------:R1:W1:Y:S01]  /*6ba0*/  SYNCS.PHASECHK.TRANS64.TRYWAIT P4, [UR50+0x350], R12 ;  /* 0x0003500cff0075a7 */ /* 0x0002620008081132 */
[----:B--2---:R-:W2:Y:S02]  /*6bb0*/  @!P0 LDC R0, c[0x0][0xb20] ;  /* 0x0002c800ff008b82 */ /* 0x004ea40000000800 */
[----:B--2---:R-:W-:Y:S04]  /*6bc0*/  @!P0 SHF.R.U32.HI R0, RZ, R0, R5 ;  /* 0x00000000ff008219 */ /* 0x004fe80000011605 */
[----:B------:R-:W-:Y:S05]  /*6bd0*/  @!P0 SEL R5, R29, R0, !P1 ;  /* 0x000000001d058207 */ /* 0x000fea0004800000 */
[----:B------:R-:W-:Y:S02]  /*6be0*/  @!P0 IMAD.IADD R0, R5, 0x1, -R3 ;  /* 0x0000000105008824 */ /* 0x000fe400078e0a03 */
[----:B------:R-:W-:Y:S02]  /*6bf0*/  @!P0 IMAD.IADD R3, R3, 0x1, -R5 ;  /* 0x0000000103038824 */ /* 0x000fe400078e0a05 */
[----:B------:R-:W-:Y:S02]  /*6c00*/  @!P0 IMAD R30, R0, R2, R30 ;  /* 0x00000002001e8224 */ /* 0x000fe400078e021e */
[----:B------:R-:W-:Y:S02]  /*6c10*/  IMAD.U32 R2, RZ, RZ, UR37 ;  /* 0x00000025ff027e24 */ /* 0x000fe4000f8e00ff */
[----:B------:R-:W-:Y:S01]  /*6c20*/  @!P0 IMAD R29, R3, R4, R29 ;  /* 0x00000004031d8224 */ /* 0x000fe200078e021d */
[----:B------:R-:W-:Y:S01]  /*6c30*/  PLOP3.LUT P0, PT, PT, PT, PT, 0x8, 0x80 ;  /* 0x000000000080781c */ /* 0x000fe20003f0e170 */
[----:B------:R-:W-:Y:S01]  /*6c40*/  IMAD R2, R2, 0x10, R31 ;  /* 0x0000001002027824 */ /* 0x000fe200078e021f */
[----:B---3--:R-:W-:Y:S01]  /*6c50*/  @P3 PLOP3.LUT P0, PT, P5, PT, PT, 0x8, 0x80 ;  /* 0x000000000080381c */ /* 0x008fe20002f0e170 */
[----:B------:R-:W-:Y:S01]  /*6c60*/  @!UPT UIADD3 URZ, UPT, UPT, URZ, URZ, URZ ;  /* 0x000000fffffff290 */ /* 0x000fe2000fffe0ff */
[----:B------:R-:W-:Y:S11]  /*6c70*/  BRA.U !UP0, `(.L_x_127) ;  /* 0x0000000108787547 */ /* 0x000ff6000b800000 */
[----:B------:R-:W-:Y:S01]  /*6c80*/  LOP3.LUT P1, RZ, R56, 0xff, RZ, 0xc0, !PT ;  /* 0x000000ff38ff7812 */ /* 0x000fe2000782c0ff */
[----:B------:R-:W-:Y:S01]  /*6c90*/  @!UPT UIADD3 URZ, UPT, UPT, URZ, URZ, URZ ;  /* 0x000000fffffff290 */ /* 0x000fe2000fffe0ff */
[----:B------:R-:W-:Y:S11]  /*6ca0*/  @!P0 BRA `(.L_x_128) ;  /* 0x00000000000c8947 */ /* 0x000ff60003800000 */
[----:B------:R-:W-:Y:S04]  /*6cb0*/  SHF.L.U32 R3, R62, 0x1f, RZ ;  /* 0x0000001f3e037819 */ /* 0x000fe800000006ff */
[----:B------:R-:W2:Y:S02]  /*6cc0*/  SYNCS.PHASECHK.TRANS64.TRYWAIT P0, [UR46+0x310], R3 ;  /* 0x00031003ff0075a7 */ /* 0x000ea4000800112e */
[----:B--2---:R-:W-:Y:S05]  /*6cd0*/  @!P0 BRA `(.L_x_129) ;  /* 0x0000002000b08947 */ /* 0x004fea0003800000 */
.L_x_128:
[----:B------:R-:W-:Y:S01]  /*6ce0*/  UISETP.NE.U32.AND UP0, UPT, UR40, URZ, UPT ;  /* 0x000000ff2800728c */ /* 0x000fe2000bf05070 */
[----:B------:R-:W-:Y:S01]  /*6cf0*/  CS2R R38, SRZ ;  /* 0x0000000000267805 */ /* 0x000fe2000001ff00 */
[----:B------:R-:W-:Y:S01]  /*6d00*/  UISETP.NE.AND UP1, UPT, UR38, URZ, UPT ;  /* 0x000000ff2600728c */ /* 0x000fe2000bf25270 */
[----:B------:R-:W-:Y:S01]  /*6d10*/  CS2R R36, SRZ ;  /* 0x0000000000247805 */ /* 0x000fe2000001ff00 */
[----:B------:R-:W-:Y:S01]  /*6d20*/  UISETP.NE.AND.EX UP0, UPT, UR41, URZ, UPT, UP0 ;  /* 0x000000ff2900728c */ /* 0x000fe2000bf05300 */
[----:B------:R-:W-:Y:S01]  /*6d30*/  LOP3.LUT R62, R62, 0x1, RZ, 0x3c, !PT ;  /* 0x000000013e3e7812 */ /* 0x000fe200078e3cff */
[----:B------:R-:W-:Y:S02]  /*6d40*/  USEL UR4, URZ, 0xffffffff, UP1 ;  /* 0xffffffffff047887 */ /* 0x000fe40008800000 */
[----:B------:R-:W-:Y:S03]  /*6d50*/  USEL UR5, URZ, 0xffffffff, UP0 ;  /* 0xffffffffff057887 */ /* 0x000fe60008000000 */
[----:B------:R-:W-:Y:S01]  /*6d60*/  VOTEU.ANY UP0, P1 ;  /* 0x0000000000ff7886 */ /* 0x000fe20000800100 */
[----:B------:R-:W-:Y:S04]  /*6d70*/  @UP3 USEL UR4, UR5, UR4, !UP0 ;  /* 0x0000000405043287 */ /* 0x000fe8000c000000 */
[----:B------:R-:W-:Y:S04]  /*6d80*/  ULOP3.LUT UR4, UR4, 0x1, URZ, 0xc0, !UPT ;  /* 0x0000000104047892 */ /* 0x000fe8000f8ec0ff */
[----:B------:R-:W-:Y:S02]  /*6d90*/  UISETP.NE.U32.AND UP0, UPT, UR4, 0x1, UPT ;  /* 0x000000010400788c */ /* 0x000fe4000bf05070 */
[----:B------:R-:W-:Y:S04]  /*6da0*/  UIADD3 UR4, UPT, UPT, UR46, 0x318, URZ ;  /* 0x000003182e047890 */ /* 0x000fe8000fffe0ff */
[----:B------:R-:W-:Y:S01]  /*6db0*/  PLOP3.LUT P0, PT, PT, PT, UP0, 0x80, 0x8 ;  /* 0x000000000008781c */ /* 0x000fe20003f0f008 */
[----:B------:R-:W-:Y:S11]  /*6dc0*/  UPRMT UR4, UR39, 0x654, UR4 ;  /* 0x0000065427047896 */ /* 0x000ff60008000004 */
[----:B------:R-:W-:Y:S01]  /*6dd0*/  @!UPT UIADD3 URZ, UPT, UPT, URZ, URZ, URZ ;  /* 0x000000fffffff290 */ /* 0x000fe2000fffe0ff */
[----:B------:R3:W1:Y:S01]  /*6de0*/  @P0 LDS.128 R36, [R65+0x400] ;  /* 0x0004000041240984 */ /* 0x0006620000000c00 */
[----:B------:R-:W-:Y:S01]  /*6df0*/  @!PT LDS RZ, [RZ] ;  /* 0x00000000fffff984 */ /* 0x000fe20000000800 */
[----:B------:R-:W-:Y:S01]  /*6e00*/  @!PT LDS RZ, [RZ] ;  /* 0x00000000fffff984 */ /* 0x000fe20000000800 */
[----:B------:R-:W-:Y:S01]  /*6e10*/  @!PT LDS RZ, [RZ] ;  /* 0x00000000fffff984 */ /* 0x000fe20000000800 */
[----:B------:R-:W-:Y:S01]  /*6e20*/  @!PT LDS RZ, [RZ] ;  /* 0x00000000fffff984 */ /* 0x000fe20000000800 */
[----:B------:R2:W-:Y:S07]  /*6e30*/  MEMBAR.ALL.CTA ;  /* 0x0000000000007992 */ /* 0x0005ee0000008000 */
[----:B--2---:R-:W2:Y:S02]  /*6e40*/  FENCE.VIEW.ASYNC.S ;  /* 0x00000000000073c6 */ /* 0x004ea40000000000 */
[----:B--2---:R-:W-:Y:S01]  /*6e50*/  SYNCS.ARRIVE.TRANS64.RED.A1T0 RZ, [UR4], RZ ;  /* 0x000000ffffff79a7 */ /* 0x004fe20008100404 */
.L_x_127:
[----:B------:R-:W-:Y:S04]  /*6e60*/  SHF.R.U32.HI R0, RZ, 0x15, R2 ;  /* 0x00000015ff007819 */ /* 0x000fe80000011602 */
[----:B------:R-:W-:Y:S01]  /*6e70*/  LOP3.LUT P0, RZ, R0, 0x3, R60, 0x48, !PT ;  /* 0x0000000300ff7812 */ /* 0x000fe2000780483c */
[----:B------:R-:W-:Y:S01]  /*6e80*/  @!UPT UIADD3 URZ, UPT, UPT, URZ, URZ, URZ ;  /* 0x000000fffffff290 */ /* 0x000fe2000fffe0ff */
[----:B-1----:R-:W-:Y:S11]  /*6e90*/  @P4 BRA `(.L_x_130) ;  /* 0x0000000000084947 */ /* 0x002ff60003800000 */
[----:B------:R-:W1:Y:S02]  /*6ea0*/  SYNCS.PHASECHK.TRANS64.TRYWAIT P1, [UR50+0x350], R12 ;  /* 0x0003500cff0075a7 */ /* 0x000e640008021132 */
[----:B-1----:R-:W-:Y:S05]  /*6eb0*/  @!P1 BRA `(.L_x_131) ;  /* 0x0000002000509947 */ /* 0x002fea0003800000 */
.L_x_130:
[----:B------:R-:W-:Y:S05]  /*6ec0*/  @!P0 BRA `(.L_x_132) ;  /* 0x0000000000408947 */ /* 0x000fea0003800000 */
[----:B------:R-:W2:Y:S01]  /*6ed0*/  LDCU.64 UR8, c[0x4][0x68] ;  /* 0x01000d00ff0877ac */ /* 0x000ea20008000a00 */
[----:B------:R-:W-:Y:S01]  /*6ee0*/  MOV R15, 0x0 ;  /* 0x00000000000f7802 */ /* 0x000fe20000000f00 */
[----:B-1----:R-:W-:Y:S02]  /*6ef0*/  HFMA2 R12, -RZ, RZ, 0, 5.9604644775390625e-08 ;  /* 0x00000001ff0c7431 */ /* 0x002fe400000001ff */
[----:B------:R-:W-:Y:S02]  /*6f00*/  IMAD.MOV.U32 R8, RZ, RZ, 0x192 ;  /* 0x00000192ff087424 */ /* 0x000fe400078e00ff */
[----:B------:R-:W-:Y:S01]  /*6f10*/  IMAD.MOV.U32 R13, RZ, RZ, RZ ;  /* 0x000000ffff0d7224 */ /* 0x000fe200078e00ff */
[----:B------:R-:W1:Y:S01]  /*6f20*/  LDCU.64 UR6, c[0x4][0x70] ;  /* 0x01000e00ff0677ac */ /* 0x000e620008000a00 */
[----:B------:R-:W3:Y:S01]  /*6f30*/  LDC.64 R14, c[0x4][R15] ;  /* 0x010000000f0e7b82 */ /* 0x000ee20000000a00 */
[----:B------:R-:W4:Y:S01]  /*6f40*/  LDCU.64 UR4, c[0x4][0x8] ;  /* 0x01000100ff0477ac */ /* 0x000f220008000a00 */
[----:B--2---:R-:W-:Y:S01]  /*6f50*/  MOV R5, UR9 ;  /* 0x0000000900057c02 */ /* 0x004fe20008000f00 */
[----:B------:R-:W-:Y:S01]  /*6f60*/  IMAD.U32 R4, RZ, RZ, UR8 ;  /* 0x00000008ff047e24 */ /* 0x000fe2000f8e00ff */
[----:B-1----:R-:W-:Y:S01]  /*6f70*/  MOV R7, UR7 ;  /* 0x0000000700077c02 */ /* 0x002fe20008000f00 */
[----:B------:R-:W-:Y:S01]  /*6f80*/  IMAD.U32 R6, RZ, RZ, UR6 ;  /* 0x00000006ff067e24 */ /* 0x000fe2000f8e00ff */
[----:B----4-:R-:W-:Y:S01]  /*6f90*/  MOV R11, UR5 ;  /* 0x00000005000b7c02 */ /* 0x010fe20008000f00 */
[----:B------:R-:W-:Y:S02]  /*6fa0*/  IMAD.U32 R10, RZ, RZ, UR4 ;  /* 0x00000004ff0a7e24 */ /* 0x000fe4000f8e00ff */
[----:B------:R-:W-:Y:S07]  /*6fb0*/  LEPC R20, `(.L_x_132) ;  /* 0x000000001014794e */ /* 0x000fee0000000000 */
[----:B---3-5:R-:W-:Y:S05]  /*6fc0*/  CALL.ABS.NOINC R14 ;  /* 0x000000000e007343 */ /* 0x028fea0003c00000 */
.L_x_132:
[----:B------:R-:W-:Y:S01]  /*6fd0*/  ISETP.NE.AND P0, PT, R66, RZ, PT ;  /* 0x000000ff4200720c */ /* 0x000fe20003f05270 */
[----:B------:R-:W-:Y:S05]  /*6fe0*/  WARPSYNC.ALL ;  /* 0x0000000000007948 */ /* 0x000fea0003800000 */
[----:B------:R-:W-:Y:S01]  /*6ff0*/  IMAD.U32 R41, R38, 0x10000, RZ ;  /* 0x0001000026297824 */ /* 0x000fe200078e00ff */
[----:B------:R-:W-:Y:S01]  /*7000*/  R2UR UR4, R2 ;  /* 0x00000000020472ca */ /* 0x000fe200000e0000 */
[----:B------:R-:W-:Y:S01]  /*7010*/  UIADD3 UR5, UPT, UPT, UR50, 0x370, URZ ;  /* 0x0000037032057890 */ /* 0x000fe2000fffe0ff */
[C---:B------:R-:W-:Y:S01]  /*7020*/  SHF.L.U32 R2, R36.reuse, 0x10, RZ ;  /* 0x0000001024027819 */ /* 0x040fe200000006ff */
[----:B------:R-:W-:Y:S01]  /*7030*/  IMAD.SHL.U32 R35, R39, 0x100, RZ ;  /* 0x0000010027237824 */ /* 0x000fe200078e00ff */
[C---:B-1----:R-:W-:Y:S01]  /*7040*/  PRMT R0, R36.reuse, 0x8880, RZ ;  /* 0x0000888024007816 */ /* 0x042fe200000000ff */
[----:B------:R-:W-:Y:S01]  /*7050*/  UPRMT UR5, UR39, 0x654, UR5 ;  /* 0x0000065427057896 */ /* 0x000fe20008000005 */
[----:B------:R-:W-:Y:S01]  /*7060*/  SHF.L.U32 R3, R36, 0x8, RZ ;  /* 0x0000000824037819 */ /* 0x000fe200000006ff */
[----:B------:R-:W-:Y:S01]  /*7070*/  UIADD3 UR8, UPT, UPT, UR37, 0x1, URZ ;  /* 0x0000000125087890 */ /* 0x000fe2000fffe0ff */
[----:B------:R-:W-:Y:S01]  /*7080*/  SHF.R.S32.HI R2, RZ, 0x18, R2 ;  /* 0x00000018ff027819 */ /* 0x000fe20000011402 */
[----:B------:R-:W-:Y:S01]  /*7090*/  BSSY.RECONVERGENT B0, `(.L_x_133) ;  /* 0x0000055000007945 */ /* 0x000fe20003800200 */
[C---:B------:R-:W-:Y:S02]  /*70a0*/  PRMT R45, R37.reuse, 0x8880, RZ ;  /* 0x00008880252d7816 */ /* 0x040fe400000000ff */
[----:B------:R-:W-:Y:S01]  /*70b0*/  SHF.R.S32.HI R3, RZ, 0x18, R3 ;  /* 0x00000018ff037819 */ /* 0x000fe20000011403 */
[----:B------:R-:W1:Y:S01]  /*70c0*/  LDTM.x16 R4, tmem[UR4] ;  /* 0x00000004000479ee */ /* 0x000e620008240000 */
[----:B------:R-:W-:Y:S01]  /*70d0*/  NOP ;  /* 0x0000000000007918 */ /* 0x000fe20000000000 */
[----:B-1----:R-:W-:Y:S01]  /*70e0*/  SYNCS.ARRIVE.TRANS64.RED.A1T0 RZ, [UR5], RZ ;  /* 0x000000ffffff79a7 */ /* 0x002fe20008100405 */
[----:B------:R-:W-:Y:S02]  /*70f0*/  SHF.R.S32.HI R20, RZ, 0x18, R36 ;  /* 0x00000018ff147819 */ /* 0x000fe40000011424 */
[----:B------:R-:W-:Y:S02]  /*7100*/  SHF.L.U32 R44, R37, 0x10, RZ ;  /* 0x00000010252c7819 */ /* 0x000fe400000006ff */
[C---:B------:R-:W-:Y:S02]  /*7110*/  PRMT R42, R38.reuse, 0x8880, RZ ;  /* 0x00008880262a7816 */ /* 0x040fe400000000ff */
[----:B------:R-:W-:Y:S02]  /*7120*/  SHF.R.S32.HI R21, RZ, 0x18, R37 ;  /* 0x00000018ff157819 */ /* 0x000fe40000011425 */
[----:B------:R-:W-:Y:S02]  /*7130*/  SHF.R.S32.HI R33, RZ, 0x18, R38 ;  /* 0x00000018ff217819 */ /* 0x000fe40000011426 */
[----:B------:R-:W-:Y:S02]  /*7140*/  SHF.L.U32 R36, R39, 0x10, RZ ;  /* 0x0000001027247819 */ /* 0x000fe400000006ff */
[----:B------:R-:W-:Y:S02]  /*7150*/  SHF.R.S32.HI R34, RZ, 0x18, R39 ;  /* 0x00000018ff227819 */ /* 0x000fe40000011427 */
[----:B------:R-:W-:Y:S02]  /*7160*/  SHF.L.U32 R43, R37, 0x8, RZ ;  /* 0x00000008252b7819 */ /* 0x000fe400000006ff */
[----:B------:R-:W-:Y:S02]  /*7170*/  PRMT R37, R39, 0x8880, RZ ;  /* 0x0000888027257816 */ /* 0x000fe400000000ff */
[----:B------:R-:W-:Y:S01]  /*7180*/  SHF.L.U32 R40, R38, 0x8, RZ ;  /* 0x0000000826287819 */ /* 0x000fe200000006ff */
[C---:B----45:R-:W-:Y:S02]  /*7190*/  IMAD R4, R32.reuse, R4, RZ ;  /* 0x0000000420047224 */ /* 0x070fe400078e02ff */
[C---:B------:R-:W-:Y:S02]  /*71a0*/  IMAD R5, R32.reuse, R5, RZ ;  /* 0x0000000520057224 */ /* 0x040fe400078e02ff */
[----:B------:R-:W-:Y:S02]  /*71b0*/  IMAD R6, R32, R6, RZ ;  /* 0x0000000620067224 */ /* 0x000fe400078e02ff */
[----:B------:R-:W-:Y:S01]  /*71c0*/  IMAD R4, R0, UR38, R4 ;  /* 0x0000002600047c24 */ /* 0x000fe2000f8e0204 */
[----:B------:R-:W-:Y:S01]  /*71d0*/  MOV R0, R45 ;  /* 0x0000002d00007202 */ /* 0x000fe20000000f00 */
[----:B------:R-:W-:Y:S02]  /*71e0*/  IMAD R7, R32, R7, RZ ;  /* 0x0000000720077224 */ /* 0x000fe400078e02ff */
[----:B------:R-:W-:Y:S01]  /*71f0*/  IMAD R5, R2, UR38, R5 ;  /* 0x0000002602057c24 */ /* 0x000fe2000f8e0205 */
[----:B------:R-:W-:Y:S01]  /*7200*/  SHF.R.S32.HI R2, RZ, 0x18, R44 ;  /* 0x00000018ff027819 */ /* 0x000fe2000001142c */
[C---:B------:R-:W-:Y:S02]  /*7210*/  IMAD R8, R32.reuse, R8, RZ ;  /* 0x0000000820087224 */ /* 0x040fe400078e02ff */
[----:B------:R-:W-:Y:S01]  /*7220*/  IMAD R6, R3, UR38, R6 ;  /* 0x0000002603067c24 */ /* 0x000fe2000f8e0206 */
[----:B------:R-:W-:Y:S01]  /*7230*/  SHF.R.S32.HI R3, RZ, 0x18, R43 ;  /* 0x00000018ff037819 */ /* 0x000fe2000001142b */
[----:B------:R-:W-:Y:S02]  /*7240*/  IMAD R9, R32, R9, RZ ;  /* 0x0000000920097224 */ /* 0x000fe400078e02ff */
[----:B------:R-:W-:Y:S01]  /*7250*/  IMAD R7, R20, UR38, R7 ;  /* 0x0000002614077c24 */ /* 0x000fe2000f8e0207 */
[----:B------:R-:W-:Y:S01]  /*7260*/  SHF.R.S32.HI R20, RZ, 0x18, R35 ;  /* 0x00000018ff147819 */ /* 0x000fe20000011423 */
[----:B------:R-:W-:Y:S02]  /*7270*/  IMAD R10, R32, R10, RZ ;  /* 0x0000000a200a7224 */ /* 0x000fe400078e02ff */
[----:B------:R-:W-:Y:S01]  /*7280*/  IMAD R8, R0, UR38, R8 ;  /* 0x0000002600087c24 */ /* 0x000fe2000f8e0208 */
[----:B------:R-:W-:Y:S01]  /*7290*/  I2IP.S8.S32.SAT R6, R7, R6, RZ ;  /* 0x0000000607067239 */ /* 0x000fe200000014ff */
[----:B------:R-:W-:Y:S01]  /*72a0*/  IMAD R11, R32, R11, RZ ;  /* 0x0000000b200b7224 */ /* 0x000fe200078e02ff */
[----:B------:R-:W-:Y:S01]  /*72b0*/  MOV R0, R42 ;  /* 0x0000002a00007202 */ /* 0x000fe20000000f00 */
[----:B------:R-:W-:Y:S01]  /*72c0*/  IMAD R9, R2, UR38, R9 ;  /* 0x0000002602097c24 */ /* 0x000fe2000f8e0209 */
[----:B------:R-:W-:Y:S01]  /*72d0*/  I2IP.S8.S32.SAT R4, R5, R4, R6 ;  /* 0x0000000405047239 */ /* 0x000fe20000001406 */
[C---:B------:R-:W-:Y:S01]  /*72e0*/  IMAD R12, R32.reuse, R12, RZ ;  /* 0x0000000c200c7224 */ /* 0x040fe200078e02ff */
[----:B------:R-:W-:Y:S01]  /*72f0*/  SHF.R.S32.HI R2, RZ, 0x18, R41 ;  /* 0x00000018ff027819 */ /* 0x000fe20000011429 */
[----:B------:R-:W-:Y:S01]  /*7300*/  IMAD R10, R3, UR38, R10 ;  /* 0x00000026030a7c24 */ /* 0x000fe2000f8e020a */
[----:B------:R-:W-:Y:S01]  /*7310*/  SHF.R.S32.HI R3, RZ, 0x18, R36 ;  /* 0x00000018ff037819 */ /* 0x000fe20000011424 */
[----:B------:R-:W-:Y:S02]  /*7320*/  IMAD R11, R21, UR38, R11 ;  /* 0x00000026150b7c24 */ /* 0x000fe4000f8e020b */
[----:B------:R-:W-:Y:S02]  /*7330*/  IMAD R13, R32, R13, RZ ;  /* 0x0000000d200d7224 */ /* 0x000fe400078e02ff */
[----:B------:R-:W-:Y:S01]  /*7340*/  IMAD R12, R0, UR38, R12 ;  /* 0x00000026000c7c24 */ /* 0x000fe2000f8e020c */
[----:B------:R-:W-:Y:S01]  /*7350*/  SHF.R.S32.HI R0, RZ, 0x18, R40 ;  /* 0x00000018ff007819 */ /* 0x000fe20000011428 */
[C---:B------:R-:W-:Y:S01]  /*7360*/  IMAD R14, R32.reuse, R14, RZ ;  /* 0x0000000e200e7224 */ /* 0x040fe200078e02ff */
[----:B------:R-:W-:Y:S01]  /*7370*/  I2IP.S8.S32.SAT R10, R11, R10, RZ ;  /* 0x0000000a0b0a7239 */ /* 0x000fe200000014ff */
[----:B------:R-:W-:Y:S02]  /*7380*/  IMAD R15, R32, R15, RZ ;  /* 0x0000000f200f7224 */ /* 0x000fe400078e02ff */
[----:B------:R-:W-:Y:S01]  /*7390*/  IMAD R13, R2, UR38, R13 ;  /* 0x00000026020d7c24 */ /* 0x000fe2000f8e020d */
[----:B------:R-:W-:Y:S01]  /*73a0*/  MOV R2, R37 ;  /* 0x0000002500027202 */ /* 0x000fe20000000f00 */
[----:B------:R-:W-:Y:S01]  /*73b0*/  IMAD R16, R32, R16, RZ ;  /* 0x0000001020107224 */ /* 0x000fe200078e02ff */
[----:B------:R-:W-:Y:S01]  /*73c0*/  I2IP.S8.S32.SAT R5, R9, R8, R10 ;  /* 0x0000000809057239 */ /* 0x000fe2000000140a */
[----:B------:R-:W-:Y:S02]  /*73d0*/  IMAD R14, R0, UR38, R14 ;  /* 0x00000026000e7c24 */ /* 0x000fe4000f8e020e */
[----:B------:R-:W-:Y:S02]  /*73e0*/  IMAD R17, R32, R17, RZ ;  /* 0x0000001120117224 */ /* 0x000fe400078e02ff */
[----:B------:R-:W-:Y:S02]  /*73f0*/  IMAD R15, R33, UR38, R15 ;  /* 0x00000026210f7c24 */ /* 0x000fe4000f8e020f */
[----:B------:R-:W-:Y:S02]  /*7400*/  IMAD R16, R2, UR38, R16 ;  /* 0x0000002602107c24 */ /* 0x000fe4000f8e0210 */
[C---:B------:R-:W-:Y:S01]  /*7410*/  IMAD R18, R32.reuse, R18, RZ ;  /* 0x0000001220127224 */ /* 0x040fe200078e02ff */
[----:B------:R-:W-:Y:S01]  /*7420*/  I2IP.S8.S32.SAT R14, R15, R14, RZ ;  /* 0x0000000e0f0e7239 */ /* 0x000fe200000014ff */
[----:B------:R-:W-:Y:S02]  /*7430*/  IMAD R17, R3, UR38, R17 ;  /* 0x0000002603117c24 */ /* 0x000fe4000f8e0211 */
[----:B------:R-:W-:Y:S01]  /*7440*/  IMAD R19, R32, R19, RZ ;  /* 0x0000001320137224 */ /* 0x000fe200078e02ff */
[----:B------:R-:W-:Y:S01]  /*7450*/  I2IP.S8.S32.SAT R6, R13, R12, R14 ;  /* 0x0000000c0d067239 */ /* 0x000fe2000000140e */
[----:B------:R-:W-:Y:S02]  /*7460*/  IMAD R18, R20, UR38, R18 ;  /* 0x0000002614127c24 */ /* 0x000fe4000f8e0212 */
[----:B------:R-:W-:Y:S05]  /*7470*/  IMAD R19, R34, UR38, R19 ;  /* 0x0000002622137c24 */ /* 0x000fea000f8e0213 */
[----:B------:R-:W-:Y:S04]  /*7480*/  I2IP.S8.S32.SAT R7, R19, R18, RZ ;  /* 0x0000001213077239 */ /* 0x000fe800000014ff */
[----:B------:R-:W-:Y:S05]  /*7490*/  I2IP.S8.S32.SAT R7, R17, R16, R7 ;  /* 0x0000001011077239 */ /* 0x000fea0000001407 */
[----:B------:R1:W-:Y:S01]  /*74a0*/  STS.128 [R65+0xc00], R4 ;  /* 0x000c000441007388 */ /* 0x0003e20000000c00 */
[----:B------:R-:W-:Y:S01]  /*74b0*/  @!PT LDS RZ, [RZ] ;  /* 0x00000000fffff984 */ /* 0x000fe20000000800 */
[----:B------:R-:W-:Y:S01]  /*74c0*/  @!PT LDS RZ, [RZ] ;  /* 0x00000000fffff984 */ /* 0x000fe20000000800 */
[----:B------:R-:W-:Y:S01]  /*74d0*/  @!PT LDS RZ, [RZ] ;  /* 0x00000000fffff984 */ /* 0x000fe20000000800 */
[----:B------:R-:W-:Y:S01]  /*74e0*/  @!PT LDS RZ, [RZ] ;  /* 0x00000000fffff984 */ /* 0x000fe20000000800 */
[----:B------:R2:W-:Y:S07]  /*74f0*/  MEMBAR.ALL.CTA ;  /* 0x0000000000007992 */ /* 0x0005ee0000008000 */
[----:B--2---:R-:W2:Y:S02]  /*7500*/  FENCE.VIEW.ASYNC.S ;  /* 0x00000000000073c6 */ /* 0x004ea40000000000 */
[----:B--2---:R-:W-:Y:S06]  /*7510*/  BAR.SYNC.DEFER_BLOCKING 0x1, 0x80 ;  /* 0x0042000000007b1d */ /* 0x004fec0000010000 */
[----:B------:R-:W-:Y:S05]  /*7520*/  @P0 BRA `(.L_x_134) ;  /* 0x00000000002c0947 */ /* 0x000fea0003800000 */
[----:B------:R-:W-:Y:S01]  /*7530*/  R2UR UR10, R54 ;  /* 0x00000000360a72ca */ /* 0x000fe200000e0000 */
[----:B------:R-:W-:Y:S01]  /*7540*/  UIADD3 UR12, UP0, UPT, UR48, 0x680, URZ ;  /* 0x00000680300c7890 */ /* 0x000fe2000ff1e0ff */
[----:B------:R-:W-:Y:S01]  /*7550*/  R2UR UR9, R55 ;  /* 0x00000000370972ca */ /* 0x000fe200000e0000 */
[----:B------:R-:W-:Y:S02]  /*7560*/  UIADD3 UR4, UPT, UPT, UR46, 0xc00, URZ ;  /* 0x00000c002e047890 */ /* 0x000fe4000fffe0ff */
[----:B------:R-:W-:Y:S01]  /*7570*/  UIADD3.X UR13, UPT, UPT, URZ, UR49, URZ, UP0, !UPT ;  /* 0x00000031ff0d7290 */ /* 0x000fe200087fe4ff */
[----:B------:R-:W-:Y:S07]  /*7580*/  UMOV UR7, UR36 ;  /* 0x0000002400077c82 */ /* 0x000fee0008000000 */
[----:B------:R-:W-:Y:S02]  /*7590*/  USHF.L.U32 UR5, UR10, 0x4, URZ ;  /* 0x000000040a057899 */ /* 0x000fe400080006ff */
[----:B------:R-:W-:Y:S09]  /*75a0*/  USHF.L.U32 UR6, UR9, 0x7, URZ ;  /* 0x0000000709067899 */ /* 0x000ff200080006ff */
[----:B------:R2:W-:Y:S01]  /*75b0*/  UTMASTG.3D [UR4], [UR12] ;  /* 0x000000040c0073b5 */ /* 0x0005e20008010000 */
[----:B------:R0:W-:Y:S01]  /*75c0*/  UTMACMDFLUSH ;  /* 0x00000000000079b7 */ /* 0x0001e20000000000 */
[----:B--2---:R-:W-:Y:S04]  /*75d0*/  DEPBAR.LE SB0, 0x0 ;  /* 0x000080000000791a */ /* 0x004fe80000000000 */
.L_x_134:
[----:B------:R-:W-:Y:S05]  /*75e0*/  BSYNC.RECONVERGENT B0 ;  /* 0x0000000000007941 */ /* 0x000fea0003800200 */
.L_x_133:
[----:B------:R-:W-:Y:S01]  /*75f0*/  BAR.SYNC.DEFER_BLOCKING 0x1, 0x80 ;  /* 0x0042000000007b1d */ /* 0x000fe20000010000 */
[----:B------:R-:W-:Y:S01]  /*7600*/  ISETP.NE.AND P1, PT, R67, RZ, PT ;  /* 0x000000ff4300720c */ /* 0x000fe20003f25270 */
[----:B------:R-:W-:Y:S01]  /*7610*/  UISETP.NE.AND UP0, UPT, UR8, 0x4, UPT ;  /* 0x000000040800788c */ /* 0x000fe2000bf05270 */
[C---:B------:R-:W-:Y:S01]  /*7620*/  ISETP.NE.AND P0, PT, R68.reuse, 0x2, PT ;  /* 0x000000024400780c */ /* 0x040fe20003f05270 */
[----:B------:R-:W-:Y:S02]  /*7630*/  IMAD.IADD R54, R29, 0x1, R52 ;  /* 0x000000011d367824 */ /* 0x000fe400078e0234 */
[----:B------:R-:W-:Y:S01]  /*7640*/  USEL UR4, URZ, 0x1, UP0 ;  /* 0x00000001ff047887 */ /* 0x000fe20008000000 */
[----:B------:R-:W-:Y:S01]  /*7650*/  SEL R0, RZ, 0x1, P0 ;  /* 0x00000001ff007807 */ /* 0x000fe20000000000 */
[----:B------:R-:W-:Y:S01]  /*7660*/  USEL UR37, UR8, URZ, UP0 ;  /* 0x000000ff08257287 */ /* 0x000fe20008000000 */
[----:B------:R-:W-:Y:S01]  /*7670*/  SEL R68, R68, RZ, P0 ;  /* 0x000000ff44447207 */ /* 0x000fe20000000000 */
[----:B------:R-:W-:Y:S01]  /*7680*/  IMAD.IADD R55, R30, 0x1, R53 ;  /* 0x000000011e377824 */ /* 0x000fe200078e0235 */
[----:B------:R-:W-:Y:S02]  /*7690*/  LOP3.LUT R63, R63, R0, RZ, 0x3c, !PT ;  /* 0x000000003f3f7212 */ /* 0x000fe400078e3cff */
[----:B------:R-:W-:Y:S02]  /*76a0*/  LOP3.LUT R64, R64, UR4, RZ, 0x3c, !PT ;  /* 0x0000000440407c12 */ /* 0x000fe4000f8e3cff */
[----:B------:R-:W-:Y:S01]  /*76b0*/  @P1 R2UR UR36, R61 ;  /* 0x000000003d2412ca */ /* 0x000fe200000e0000 */
[----:B------:R-:W-:Y:S03]  /*76c0*/  @!UPT UIADD3 URZ, UPT, UPT, URZ, URZ, URZ ;  /* 0x000000fffffff290 */ /* 0x000fe6000fffe0ff */
[----:B------:R-:W-:Y:S11]  /*76d0*/  @P1 BRA `(.L_x_135) ;  /* 0xffffffec00401947 */ /* 0x000ff6000383ffff */
[----:B------:R-:W-:Y:S05]  /*76e0*/  EXIT ;  /* 0x000000000000794d */ /* 0x000fea0003800000 */
.L_x_20:
[----:B--2---:R2:W1:Y:S02]  /*76f0*/  SYNCS.PHASECHK.TRANS64.TRYWAIT P0, [R2+URZ+0x3a0], R3 ;  /* 0x0003a003020075a7 */ /* 0x00446400080011ff */
[----:B-1----:R-:W-:Y:S05]  /*7700*/  @!P0 NANOSLEEP.SYNCS 0x989680 ;  /* 0x009896800000895d */ /* 0x002fea0003900000 */
[----:B------:R-:W1:Y:S02]  /*7710*/  @!P0 SYNCS.PHASECHK.TRANS64 P0, [R2+URZ+0x3a0], R3 ;  /* 0x0003a003020085a7 */ /* 0x000e6400080010ff */
[----:B-1----:R-:W-:Y:S05]  /*7720*/  @!P0 BRA `(.L_x_20) ;  /* 0xfffffffc00f08947 */ /* 0x002fea000383ffff */
[----:B------:R-:W-:Y:S05]  /*7730*/  BRA `(.L_x_136) ;  /* 0xffffffa000fc7947 */ /* 0x000fea000383ffff */
.L_x_23:
[----:B-1----:R-:W-:-:S07]  /*7740*/  MOV R2, UR33 ;  /* 0x0000002100027c02 */ /* 0x002fce0008000f00 */
.L_x_137:
[----:B-1----:R1:W2:Y:S02]  /*7750*/  SYNCS.PHASECHK.TRANS64.TRYWAIT P0, [R2+URZ+0x188], R4 ;  /* 0x00018804020075a7 */ /* 0x0022a400080011ff */
[----:B--2---:R-:W-:Y:S05]  /*7760*/  @!P0 NANOSLEEP.SYNCS 0x989680 ;  /* 0x009896800000895d */ /* 0x004fea0003900000 */
[----:B------:R-:W2:Y:S02]  /*7770*/  @!P0 SYNCS.PHASECHK.TRANS64 P0, [R2+URZ+0x188], R4 ;  /* 0x00018804020085a7 */ /* 0x000ea400080010ff */
[----:B--2---:R-:W-:Y:S05]  /*7780*/  @!P0 BRA `(.L_x_137) ;  /* 0xfffffffc00f08947 */ /* 0x004fea000383ffff */
[----:B------:R-:W-:Y:S05]  /*7790*/  BRA `(.L_x_22) ;  /* 0xffffffa4004c7947 */ /* 0x000fea000383ffff */
.L_x_29:
[----:B-1----:R-:W-:-:S07]  /*77a0*/  MOV R2, UR17 ;  /* 0x0000001100027c02 */ /* 0x002fce0008000f00 */
.L_x_138:
[----:B-1----:R1:W2:Y:S02]  /*77b0*/  SYNCS.PHASECHK.TRANS64.TRYWAIT P0, [R2+URZ+0x188], R4 ;  /* 0x00018804020075a7 */ /* 0x0022a400080011ff */
[----:B--2---:R-:W-:Y:S05]  /*77c0*/  @!P0 NANOSLEEP.SYNCS 0x989680 ;  /* 0x009896800000895d */ /* 0x004fea0003900000 */
[----:B------:R-:W2:Y:S02]  /*77d0*/  @!P0 SYNCS.PHASECHK.TRANS64 P0, [R2+URZ+0x188], R4 ;  /* 0x00018804020085a7 */ /* 0x000ea400080010ff */
[----:B--2---:R-:W-:Y:S05]  /*77e0*/  @!P0 BRA `(.L_x_138) ;  /* 0xfffffffc00f08947 */ /* 0x004fea000383ffff */
[----:B------:R-:W-:Y:S05]  /*77f0*/  BRA `(.L_x_28) ;  /* 0xffffffa400f47947 */ /* 0x000fea000383ffff */
.L_x_33:
[----:B-1----:R1:W2:Y:S02]  /*7800*/  SYNCS.PHASECHK.TRANS64.TRYWAIT P0, [R2+URZ+0x330], R3 ;  /* 0x00033003020075a7 */ /* 0x0022a400080011ff */
[----:B--2---:R-:W-:Y:S05]  /*7810*/  @!P0 NANOSLEEP.SYNCS 0x989680 ;  /* 0x009896800000895d */ /* 0x004fea0003900000 */
[----:B------:R-:W2:Y:S02]  /*7820*/  @!P0 SYNCS.PHASECHK.TRANS64 P0, [R2+URZ+0x330], R3 ;  /* 0x00033003020085a7 */ /* 0x000ea400080010ff */
[----:B--2---:R-:W-:Y:S05]  /*7830*/  @!P0 BRA `(.L_x_33) ;  /* 0xfffffffc00f08947 */ /* 0x004fea000383ffff */
[----:B------:R-:W-:Y:S05]  /*7840*/  BRA `(.L_x_139) ;  /* 0xffffffa800847947 */ /* 0x000fea000383ffff */
.L_x_37:
[----:B----4-:R-:W-:-:S07]  /*7850*/  MOV R0, UR5 ;  /* 0x0000000500007c02 */ /* 0x010fce0008000f00 */
.L_x_140:
[----:B-1----:R1:W2:Y:S02]  /*7860*/  SYNCS.PHASECHK.TRANS64.TRYWAIT P0, [R0+URZ], R2 ;  /* 0x00000002000075a7 */ /* 0x0022a400080011ff */
[----:B--2---:R-:W-:Y:S05]  /*7870*/  @!P0 NANOSLEEP.SYNCS 0x989680 ;  /* 0x009896800000895d */ /* 0x004fea0003900000 */
[----:B------:R-:W2:Y:S02]  /*7880*/  @!P0 SYNCS.PHASECHK.TRANS64 P0, [R0+URZ], R2 ;  /* 0x00000002000085a7 */ /* 0x000ea400080010ff */
[----:B--2---:R-:W-:Y:S05]  /*7890*/  @!P0 BRA `(.L_x_140) ;  /* 0xfffffffc00f08947 */ /* 0x004fea000383ffff */
[----:B------:R-:W-:Y:S05]  /*78a0*/  BRA `(.L_x_141) ;  /* 0xffffffac00f47947 */ /* 0x000fea000383ffff */
.L_x_38:
[----:B----4-:R-:W-:-:S07]  /*78b0*/  MOV R0, UR5 ;  /* 0x0000000500007c02 */ /* 0x010fce0008000f00 */
.L_x_142:
[----:B-1----:R1:W2:Y:S02]  /*78c0*/  SYNCS.PHASECHK.TRANS64.TRYWAIT P0, [R0+URZ], R3 ;  /* 0x00000003000075a7 */ /* 0x0022a400080011ff */
[----:B--2---:R-:W-:Y:S05]  /*78d0*/  @!P0 NANOSLEEP.SYNCS 0x989680 ;  /* 0x009896800000895d */ /* 0x004fea0003900000 */
[----:B------:R-:W2:Y:S02]  /*78e0*/  @!P0 SYNCS.PHASECHK.TRANS64 P0, [R0+URZ], R3 ;  /* 0x00000003000085a7 */ /* 0x000ea400080010ff */
[----:B--2---:R-:W-:Y:S05]  /*78f0*/  @!P0 BRA `(.L_x_142) ;  /* 0xfffffffc00f08947 */ /* 0x004fea000383ffff */
[----:B------:R-:W-:Y:S05]  /*7900*/  BRA `(.L_x_143) ;  /* 0xffffffb000007947 */ /* 0x000fea000383ffff */
.L_x_39:
[----:B----4-:R-:W-:-:S07]  /*7910*/  MOV R0, UR5 ;  /* 0x0000000500007c02 */ /* 0x010fce0008000f00 */
.L_x_144:
[----:B-1----:R1:W2:Y:S02]  /*7920*/  SYNCS.PHASECHK.TRANS64.TRYWAIT P0, [R0+URZ], R3 ;  /* 0x00000003000075a7 */ /* 0x0022a400080011ff */
[----:B--2---:R-:W-:Y:S05]  /*7930*/  @!P0 NANOSLEEP.SYNCS 0x989680 ;  /* 0x009896800000895d */ /* 0x004fea0003900000 */
[----:B------:R-:W2:Y:S02]  /*7940*/  @!P0 SYNCS.PHASECHK.TRANS64 P0, [R0+URZ], R3 ;  /* 0x00000003000085a7 */ /* 0x000ea400080010ff */
[----:B--2---:R-:W-:Y:S05]  /*7950*/  @!P0 BRA `(.L_x_144) ;  /* 0xfffffffc00f08947 */ /* 0x004fea000383ffff */
[----:B------:R-:W-:Y:S05]  /*7960*/  BRA `(.L_x_145) ;  /* 0xffffffb0000c7947 */ /* 0x000fea000383ffff */
.L_x_40:
[----:B----4-:R-:W-:-:S07]  /*7970*/  MOV R0, UR5 ;  /* 0x0000000500007c02 */ /* 0x010fce0008000f00 */
.L_x_146:
[----:B-1----:R1:W2:Y:S02]  /*7980*/  SYNCS.PHASECHK.TRANS64.TRYWAIT P0, [R0+URZ], R3 ;  /* 0x00000003000075a7 */ /* 0x0022a400080011ff */
[----:B--2---:R-:W-:Y:S05]  /*7990*/  @!P0 NANOSLEEP.SYNCS 0x989680 ;  /* 0x009896800000895d */ /* 0x004fea0003900000 */
[----:B------:R-:W2:Y:S02]  /*79a0*/  @!P0 SYNCS.PHASECHK.TRANS64 P0, [R0+URZ], R3 ;  /* 0x00000003000085a7 */ /* 0x000ea400080010ff */
[----:B--2---:R-:W-:Y:S05]  /*79b0*/  @!P0 BRA `(.L_x_146) ;  /* 0xfffffffc00f08947 */ /* 0x004fea000383ffff */
[----:B------:R-:W-:Y:S05]  /*79c0*/  BRA `(.L_x_147) ;  /* 0xffffffb000187947 */ /* 0x000fea000383ffff */
.L_x_41:
[----:B----4-:R-:W-:-:S07]  /*79d0*/  MOV R0, UR5 ;  /* 0x0000000500007c02 */ /* 0x010fce0008000f00 */
.L_x_148:
[----:B-1----:R1:W2:Y:S02]  /*79e0*/  SYNCS.PHASECHK.TRANS64.TRYWAIT P0, [R0+URZ], R3 ;  /* 0x00000003000075a7 */ /* 0x0022a400080011ff */
[----:B--2---:R-:W-:Y:S05]  /*79f0*/  @!P0 NANOSLEEP.SYNCS 0x989680 ;  /* 0x009896800000895d */ /* 0x004fea0003900000 */
[----:B------:R-:W2:Y:S02]  /*7a00*/  @!P0 SYNCS.PHASECHK.TRANS64 P0, [R0+URZ], R3 ;  /* 0x00000003000085a7 */ /* 0x000ea400080010ff */
[----:B--2---:R-:W-:Y:S05]  /*7a10*/  @!P0 BRA `(.L_x_148) ;  /* 0xfffffffc00f08947 */ /* 0x004fea000383ffff */
[----:B------:R-:W-:Y:S05]  /*7a20*/  BRA `(.L_x_149) ;  /* 0xffffffb000247947 */ /* 0x000fea000383ffff */
.L_x_42:
[----:B----4-:R-:W-:-:S07]  /*7a30*/  MOV R0, UR5 ;  /* 0x0000000500007c02 */ /* 0x010fce0008000f00 */
.L_x_150:
[----:B-1----:R1:W2:Y:S02]  /*7a40*/  SYNCS.PHASECHK.TRANS64.TRYWAIT P0, [R0+URZ], R3 ;  /* 0x00000003000075a7 */ /* 0x0022a400080011ff */
[----:B--2---:R-:W-:Y:S05]  /*7a50*/  @!P0 NANOSLEEP.SYNCS 0x989680 ;  /* 0x009896800000895d */ /* 0x004fea0003900000 */
[----:B------:R-:W2:Y:S02]  /*7a60*/  @!P0 SYNCS.PHASECHK.TRANS64 P0, [R0+URZ], R3 ;  /* 0x00000003000085a7 */ /* 0x000ea400080010ff */
[----:B--2---:R-:W-:Y:S05]  /*7a70*/  @!P0 BRA `(.L_x_150) ;  /* 0xfffffffc00f08947 */ /* 0x004fea000383ffff */
[----:B------:R-:W-:Y:S05]  /*7a80*/  BRA `(.L_x_151) ;  /* 0xffffffb000307947 */ /* 0x000fea000383ffff */
.L_x_43:
[----:B----4-:R-:W-:-:S07]  /*7a90*/  MOV R0, UR5 ;  /* 0x0000000500007c02 */ /* 0x010fce0008000f00 */
.L_x_152:
[----:B-1----:R1:W2:Y:S02]  /*7aa0*/  SYNCS.PHASECHK.TRANS64.TRYWAIT P0, [R0+URZ], R3 ;  /* 0x00000003000075a7 */ /* 0x0022a400080011ff */
[----:B--2---:R-:W-:Y:S05]  /*7ab0*/  @!P0 NANOSLEEP.SYNCS 0x989680 ;  /* 0x009896800000895d */ /* 0x004fea0003900000 */
[----:B------:R-:W2:Y:S02]  /*7ac0*/  @!P0 SYNCS.PHASECHK.TRANS64 P0, [R0+URZ], R3 ;  /* 0x00000003000085a7 */ /* 0x000ea400080010ff */
[----:B--2---:R-:W-:Y:S05]  /*7ad0*/  @!P0 BRA `(.L_x_152) ;  /* 0xfffffffc00f08947 */ /* 0x004fea000383ffff */
[----:B------:R-:W-:Y:S05]  /*7ae0*/  BRA `(.L_x_153) ;  /* 0xffffffb0003c7947 */ /* 0x000fea000383ffff */
.L_x_44:
[----:B----4-:R-:W-:-:S07]  /*7af0*/  MOV R0, UR5 ;  /* 0x0000000500007c02 */ /* 0x010fce0008000f00 */
.L_x_154:
[----:B-1----:R1:W2:Y:S02]  /*7b00*/  SYNCS.PHASECHK.TRANS64.TRYWAIT P0, [R0+URZ], R3 ;  /* 0x00000003000075a7 */ /* 0x0022a400080011ff */
[----:B--2---:R-:W-:Y:S05]  /*7b10*/  @!P0 NANOSLEEP.SYNCS 0x989680 ;  /* 0x009896800000895d */ /* 0x004fea0003900000 */
[----:B------:R-:W2:Y:S02]  /*7b20*/  @!P0 SYNCS.PHASECHK.TRANS64 P0, [R0+URZ], R3 ;  /* 0x00000003000085a7 */ /* 0x000ea400080010ff */
[----:B--2---:R-:W-:Y:S05]  /*7b30*/  @!P0 BRA `(.L_x_154) ;  /* 0xfffffffc00f08947 */ /* 0x004fea000383ffff */
[----:B------:R-:W-:Y:S05]  /*7b40*/  BRA `(.L_x_155) ;  /* 0xffffffb000487947 */ /* 0x000fea000383ffff */
.L_x_45:
[----:B----4-:R-:W-:-:S07]  /*7b50*/  MOV R0, UR5 ;  /* 0x0000000500007c02 */ /* 0x010fce0008000f00 */
.L_x_156:
[----:B-1----:R1:W2:Y:S02]  /*7b60*/  SYNCS.PHASECHK.TRANS64.TRYWAIT P0, [R0+URZ], R3 ;  /* 0x00000003000075a7 */ /* 0x0022a400080011ff */
[----:B--2---:R-:W-:Y:S05]  /*7b70*/  @!P0 NANOSLEEP.SYNCS 0x989680 ;  /* 0x009896800000895d */ /* 0x004fea0003900000 */
[----:B------:R-:W2:Y:S02]  /*7b80*/  @!P0 SYNCS.PHASECHK.TRANS64 P0, [R0+URZ], R3 ;  /* 0x00000003000085a7 */ /* 0x000ea400080010ff */
[----:B--2---:R-:W-:Y:S05]  /*7b90*/  @!P0 BRA `(.L_x_156) ;  /* 0xfffffffc00f08947 */ /* 0x004fea000383ffff */
[----:B------:R-:W-:Y:S05]  /*7ba0*/  BRA `(.L_x_157) ;  /* 0xffffffb000547947 */ /* 0x000fea000383ffff */
.L_x_46:
[----:B----4-:R-:W-:-:S07]  /*7bb0*/  MOV R0, UR5 ;  /* 0x0000000500007c02 */ /* 0x010fce0008000f00 */
.L_x_158:
[----:B-1----:R1:W2:Y:S02]  /*7bc0*/  SYNCS.PHASECHK.TRANS64.TRYWAIT P0, [R0+URZ], R3 ;  /* 0x00000003000075a7 */ /* 0x0022a400080011ff */
[----:B--2---:R-:W-:Y:S05]  /*7bd0*/  @!P0 NANOSLEEP.SYNCS 0x989680 ;  /* 0x009896800000895d */ /* 0x004fea0003900000 */
[----:B------:R-:W2:Y:S02]  /*7be0*/  @!P0 SYNCS.PHASECHK.TRANS64 P0, [R0+URZ], R3 ;  /* 0x00000003000085a7 */ /* 0x000ea400080010ff */
[----:B--2---:R-:W-:Y:S05]  /*7bf0*/  @!P0 BRA `(.L_x_158) ;  /* 0xfffffffc00f08947 */ /* 0x004fea000383ffff */
[----:B------:R-:W-:Y:S05]  /*7c00*/  BRA `(.L_x_159) ;  /* 0xffffffb000607947 */ /* 0x000fea000383ffff */
.L_x_47:
[----:B----4-:R-:W-:-:S07]  /*7c10*/  MOV R0, UR5 ;  /* 0x0000000500007c02 */ /* 0x010fce0008000f00 */
.L_x_160:
[----:B-1----:R1:W2:Y:S02]  /*7c20*/  SYNCS.PHASECHK.TRANS64.TRYWAIT P0, [R0+URZ], R3 ;  /* 0x00000003000075a7 */ /* 0x0022a400080011ff */
[----:B--2---:R-:W-:Y:S05]  /*7c30*/  @!P0 NANOSLEEP.SYNCS 0x989680 ;  /* 0x009896800000895d */ /* 0x004fea0003900000 */
[----:B------:R-:W2:Y:S02]  /*7c40*/  @!P0 SYNCS.PHASECHK.TRANS64 P0, [R0+URZ], R3 ;  /* 0x00000003000085a7 */ /* 0x000ea400080010ff */
[----:B--2---:R-:W-:Y:S05]  /*7c50*/  @!P0 BRA `(.L_x_160) ;  /* 0xfffffffc00f08947 */ /* 0x004fea000383ffff */
[----:B------:R-:W-:Y:S05]  /*7c60*/  BRA `(.L_x_161) ;  /* 0xffffffb0006c7947 */ /* 0x000fea000383ffff */
.L_x_48:
[----:B----4-:R-:W-:-:S07]  /*7c70*/  MOV R0, UR5 ;  /* 0x0000000500007c02 */ /* 0x010fce0008000f00 */
.L_x_162:
[----:B-1----:R1:W2:Y:S02]  /*7c80*/  SYNCS.PHASECHK.TRANS64.TRYWAIT P0, [R0+URZ], R3 ;  /* 0x00000003000075a7 */ /* 0x0022a400080011ff */
[----:B--2---:R-:W-:Y:S05]  /*7c90*/  @!P0 NANOSLEEP.SYNCS 0x989680 ;  /* 0x009896800000895d */ /* 0x004fea0003900000 */
[----:B------:R-:W2:Y:S02]  /*7ca0*/  @!P0 SYNCS.PHASECHK.TRANS64 P0, [R0+URZ], R3 ;  /* 0x00000003000085a7 */ /* 0x000ea400080010ff */
[----:B--2---:R-:W-:Y:S05]  /*7cb0*/  @!P0 BRA `(.L_x_162) ;  /* 0xfffffffc00f08947 */ /* 0x004fea000383ffff */
[----:B------:R-:W-:Y:S05]  /*7cc0*/  BRA `(.L_x_163) ;  /* 0xffffffb000787947 */ /* 0x000fea000383ffff */
.L_x_49:
[----:B----4-:R-:W-:-:S07]  /*7cd0*/  MOV R0, UR5 ;  /* 0x0000000500007c02 */ /* 0x010fce0008000f00 */
.L_x_164:
[----:B-1----:R1:W2:Y:S02]  /*7ce0*/  SYNCS.PHASECHK.TRANS64.TRYWAIT P0, [R0+URZ], R3 ;  /* 0x00000003000075a7 */ /* 0x0022a400080011ff */
[----:B--2---:R-:W-:Y:S05]  /*7cf0*/  @!P0 NANOSLEEP.SYNCS 0x989680 ;  /* 0x009896800000895d */ /* 0x004fea0003900000 */
[----:B------:R-:W2:Y:S02]  /*7d00*/  @!P0 SYNCS.PHASECHK.TRANS64 P0, [R0+URZ], R3 ;  /* 0x00000003000085a7 */ /* 0x000ea400080010ff */
[----:B--2---:R-:W-:Y:S05]  /*7d10*/  @!P0 BRA `(.L_x_164) ;  /* 0xfffffffc00f08947 */ /* 0x004fea000383ffff */
[----:B------:R-:W-:Y:S05]  /*7d20*/  BRA `(.L_x_165) ;  /* 0xffffffb000847947 */ /* 0x000fea000383ffff */
.L_x_50:
[----:B----4-:R-:W-:-:S07]  /*7d30*/  MOV R0, UR5 ;  /* 0x0000000500007c02 */ /* 0x010fce0008000f00 */
.L_x_166:
[----:B-1----:R1:W2:Y:S02]  /*7d40*/  SYNCS.PHASECHK.TRANS64.TRYWAIT P0, [R0+URZ], R3 ;  /* 0x00000003000075a7 */ /* 0x0022a400080011ff */
[----:B--2---:R-:W-:Y:S05]  /*7d50*/  @!P0 NANOSLEEP.SYNCS 0x989680 ;  /* 0x009896800000895d */ /* 0x004fea0003900000 */
[----:B------:R-:W2:Y:S02]  /*7d60*/  @!P0 SYNCS.PHASECHK.TRANS64 P0, [R0+URZ], R3 ;  /* 0x00000003000085a7 */ /* 0x000ea400080010ff */
[----:B--2---:R-:W-:Y:S05]  /*7d70*/  @!P0 BRA `(.L_x_166) ;  /* 0xfffffffc00f08947 */ /* 0x004fea000383ffff */
[----:B------:R-:W-:Y:S05]  /*7d80*/  BRA `(.L_x_167) ;  /* 0xffffffb000907947 */ /* 0x000fea000383ffff */
.L_x_51:
[----:B----4-:R-:W-:-:S07]  /*7d90*/  MOV R0, UR5 ;  /* 0x0000000500007c02 */ /* 0x010fce0008000f00 */
.L_x_168:
[----:B-1----:R1:W2:Y:S02]  /*7da0*/  SYNCS.PHASECHK.TRANS64.TRYWAIT P0, [R0+URZ], R3 ;  /* 0x00000003000075a7 */ /* 0x0022a400080011ff */
[----:B--2---:R-:W-:Y:S05]  /*7db0*/  @!P0 NANOSLEEP.SYNCS 0x989680 ;  /* 0x009896800000895d */ /* 0x004fea0003900000 */
[----:B------:R-:W2:Y:S02]  /*7dc0*/  @!P0 SYNCS.PHASECHK.TRANS64 P0, [R0+URZ], R3 ;  /* 0x00000003000085a7 */ /* 0x000ea400080010ff */
[----:B--2---:R-:W-:Y:S05]  /*7dd0*/  @!P0 BRA `(.L_x_168) ;  /* 0xfffffffc00f08947 */ /* 0x004fea000383ffff */
[----:B------:R-:W-:Y:S05]  /*7de0*/  BRA `(.L_x_169) ;  /* 0xffffffb0009c7947 */ /* 0x000fea000383ffff */
.L_x_52:
[----:B----4-:R-:W-:-:S07]  /*7df0*/  MOV R0, UR5 ;  /* 0x0000000500007c02 */ /* 0x010fce0008000f00 */
.L_x_170:
[----:B-1----:R1:W2:Y:S02]  /*7e00*/  SYNCS.PHASECHK.TRANS64.TRYWAIT P0, [R0+URZ], R3 ;  /* 0x00000003000075a7 */ /* 0x0022a400080011ff */
[----:B--2---:R-:W-:Y:S05]  /*7e10*/  @!P0 NANOSLEEP.SYNCS 0x989680 ;  /* 0x009896800000895d */ /* 0x004fea0003900000 */
[----:B------:R-:W2:Y:S02]  /*7e20*/  @!P0 SYNCS.PHASECHK.TRANS64 P0, [R0+URZ], R3 ;  /* 0x00000003000085a7 */ /* 0x000ea400080010ff */
[----:B--2---:R-:W-:Y:S05]  /*7e30*/  @!P0 BRA `(.L_x_170) ;  /* 0xfffffffc00f08947 */ /* 0x004fea000383ffff */
[----:B------:R-:W-:Y:S05]  /*7e40*/  BRA `(.L_x_171) ;  /* 0xffffffb000a87947 */ /* 0x000fea000383ffff */
.L_x_53:
[----:B----4-:R-:W-:-:S07]  /*7e50*/  MOV R0, UR5 ;  /* 0x0000000500007c02 */ /* 0x010fce0008000f00 */
.L_x_172:
[----:B-1----:R1:W2:Y:S02]  /*7e60*/  SYNCS.PHASECHK.TRANS64.TRYWAIT P0, [R0+URZ], R3 ;  /* 0x00000003000075a7 */ /* 0x0022a400080011ff */
[----:B--2---:R-:W-:Y:S05]  /*7e70*/  @!P0 NANOSLEEP.SYNCS 0x989680 ;  /* 0x009896800000895d */ /* 0x004fea0003900000 */
[----:B------:R-:W2:Y:S02]  /*7e80*/  @!P0 SYNCS.PHASECHK.TRANS64 P0, [R0+URZ], R3 ;  /* 0x00000003000085a7 */ /* 0x000ea400080010ff */
[----:B--2---:R-:W-:Y:S05]  /*7e90*/  @!P0 BRA `(.L_x_172) ;  /* 0xfffffffc00f08947 */ /* 0x004fea000383ffff */
[----:B------:R-:W-:Y:S05]  /*7ea0*/  BRA `(.L_x_173) ;  /* 0xffffffb000b47947 */ /* 0x000fea000383ffff */
.L_x_54:
[----:B----4-:R-:W-:-:S07]  /*7eb0*/  MOV R0, UR5 ;  /* 0x0000000500007c02 */ /* 0x010fce0008000f00 */
.L_x_174:
[----:B-1----:R1:W2:Y:S02]  /*7ec0*/  SYNCS.PHASECHK.TRANS64.TRYWAIT P0, [R0+URZ], R3 ;  /* 0x00000003000075a7 */ /* 0x0022a400080011ff */
[----:B--2---:R-:W-:Y:S05]  /*7ed0*/  @!P0 NANOSLEEP.SYNCS 0x989680 ;  /* 0x009896800000895d */ /* 0x004fea0003900000 */
[----:B------:R-:W2:Y:S02]  /*7ee0*/  @!P0 SYNCS.PHASECHK.TRANS64 P0, [R0+URZ], R3 ;  /* 0x00000003000085a7 */ /* 0x000ea400080010ff */
[----:B--2---:R-:W-:Y:S05]  /*7ef0*/  @!P0 BRA `(.L_x_174) ;  /* 0xfffffffc00f08947 */ /* 0x004fea000383ffff */
[----:B------:R-:W-:Y:S05]  /*7f00*/  BRA `(.L_x_175) ;  /* 0xffffffb000c07947 */ /* 0x000fea000383ffff */
.L_x_55:
[----:B----4-:R-:W-:-:S07]  /*7f10*/  MOV R0, UR5 ;  /* 0x0000000500007c02 */ /* 0x010fce0008000f00 */
.L_x_176:
[----:B-1----:R1:W2:Y:S02]  /*7f20*/  SYNCS.PHASECHK.TRANS64.TRYWAIT P0, [R0+URZ], R3 ;  /* 0x00000003000075a7 */ /* 0x0022a400080011ff */
[----:B--2---:R-:W-:Y:S05]  /*7f30*/  @!P0 NANOSLEEP.SYNCS 0x989680 ;  /* 0x009896800000895d */ /* 0x004fea0003900000 */
[----:B------:R-:W2:Y:S02]  /*7f40*/  @!P0 SYNCS.PHASECHK.TRANS64 P0, [R0+URZ], R3 ;  /* 0x00000003000085a7 */ /* 0x000ea400080010ff */
[----:B--2---:R-:W-:Y:S05]  /*7f50*/  @!P0 BRA `(.L_x_176) ;  /* 0xfffffffc00f08947 */ /* 0x004fea000383ffff */
[----:B------:R-:W-:Y:S05]  /*7f60*/  BRA `(.L_x_177) ;  /* 0xffffffb000cc7947 */ /* 0x000fea000383ffff */
.L_x_56:
[----:B----4-:R-:W-:-:S07]  /*7f70*/  MOV R0, UR5 ;  /* 0x0000000500007c02 */ /* 0x010fce0008000f00 */
.L_x_178:
[----:B-1----:R1:W2:Y:S02]  /*7f80*/  SYNCS.PHASECHK.TRANS64.TRYWAIT P0, [R0+URZ], R3 ;  /* 0x00000003000075a7 */ /* 0x0022a400080011ff */
[----:B--2---:R-:W-:Y:S05]  /*7f90*/  @!P0 NANOSLEEP.SYNCS 0x989680 ;  /* 0x009896800000895d */ /* 0x004fea0003900000 */
[----:B------:R-:W2:Y:S02]  /*7fa0*/  @!P0 SYNCS.PHASECHK.TRANS64 P0, [R0+URZ], R3 ;  /* 0x00000003000085a7 */ /* 0x000ea400080010ff */
[----:B--2---:R-:W-:Y:S05]  /*7fb0*/  @!P0 BRA `(.L_x_178) ;  /* 0xfffffffc00f08947 */ /* 0x004fea000383ffff */
[----:B------:R-:W-:Y:S05]  /*7fc0*/  BRA `(.L_x_179) ;  /* 0xffffffb000d87947 */ /* 0x000fea000383ffff */
.L_x_57:
[----:B----4-:R-:W-:-:S07]  /*7fd0*/  MOV R0, UR5 ;  /* 0x0000000500007c02 */ /* 0x010fce0008000f00 */
.L_x_180:
[----:B-1----:R1:W2:Y:S02]  /*7fe0*/  SYNCS.PHASECHK.TRANS64.TRYWAIT P0, [R0+URZ], R3 ;  /* 0x00000003000075a7 */ /* 0x0022a400080011ff */
[----:B--2---:R-:W-:Y:S05]  /*7ff0*/  @!P0 NANOSLEEP.SYNCS 0x989680 ;  /* 0x009896800000895d */ /* 0x004fea0003900000 */
[----:B------:R-:W2:Y:S02]  /*8000*/  @!P0 SYNCS.PHASECHK.TRANS64 P0, [R0+URZ], R3 ;  /* 0x00000003000085a7 */ /* 0x000ea400080010ff */
[----:B--2---:R-:W-:Y:S05]  /*8010*/  @!P0 BRA `(.L_x_180) ;  /* 0xfffffffc00f08947 */ /* 0x004fea000383ffff */
[----:B------:R-:W-:Y:S05]  /*8020*/  BRA `(.L_x_181) ;  /* 0xffffffb000e47947 */ /* 0x000fea000383ffff */
.L_x_58:
[----:B----4-:R-:W-:-:S07]  /*8030*/  MOV R0, UR5 ;  /* 0x0000000500007c02 */ /* 0x010fce0008000f00 */
.L_x_182:
[----:B-1----:R1:W2:Y:S02]  /*8040*/  SYNCS.PHASECHK.TRANS64.TRYWAIT P0, [R0+URZ], R3 ;  /* 0x00000003000075a7 */ /* 0x0022a400080011ff */
[----:B--2---:R-:W-:Y:S05]  /*8050*/  @!P0 NANOSLEEP.SYNCS 0x989680 ;  /* 0x009896800000895d */ /* 0x004fea0003900000 */
[----:B------:R-:W2:Y:S02]  /*8060*/  @!P0 SYNCS.PHASECHK.TRANS64 P0, [R0+URZ], R3 ;  /* 0x00000003000085a7 */ /* 0x000ea400080010ff */
[----:B--2---:R-:W-:Y:S05]  /*8070*/  @!P0 BRA `(.L_x_182) ;  /* 0xfffffffc00f08947 */ /* 0x004fea000383ffff */
[----:B------:R-:W-:Y:S05]  /*8080*/  BRA `(.L_x_183) ;  /* 0xffffffb000f07947 */ /* 0x000fea000383ffff */
.L_x_59:
[----:B----4-:R-:W-:-:S07]  /*8090*/  MOV R0, UR5 ;  /* 0x0000000500007c02 */ /* 0x010fce0008000f00 */
.L_x_184:
[----:B-1----:R1:W2:Y:S02]  /*80a0*/  SYNCS.PHASECHK.TRANS64.TRYWAIT P0, [R0+URZ], R3 ;  /* 0x00000003000075a7 */ /* 0x0022a400080011ff */
[----:B--2---:R-:W-:Y:S05]  /*80b0*/  @!P0 NANOSLEEP.SYNCS 0x989680 ;  /* 0x009896800000895d */ /* 0x004fea0003900000 */
[----:B------:R-:W2:Y:S02]  /*80c0*/  @!P0 SYNCS.PHASECHK.TRANS64 P0, [R0+URZ], R3 ;  /* 0x00000003000085a7 */ /* 0x000ea400080010ff */
[----:B--2---:R-:W-:Y:S05]  /*80d0*/  @!P0 BRA `(.L_x_184) ;  /* 0xfffffffc00f08947 */ /* 0x004fea000383ffff */
[----:B------:R-:W-:Y:S05]  /*80e0*/  BRA `(.L_x_185) ;  /* 0xffffffb000fc7947 */ /* 0x000fea000383ffff */
.L_x_60:
[----:B----4-:R-:W-:-:S07]  /*80f0*/  MOV R0, UR5 ;  /* 0x0000000500007c02 */ /* 0x010fce0008000f00 */
.L_x_186:
[----:B-1----:R1:W2:Y:S02]  /*8100*/  SYNCS.PHASECHK.TRANS64.TRYWAIT P0, [R0+URZ], R3 ;  /* 0x00000003000075a7 */ /* 0x0022a400080011ff */
[----:B--2---:R-:W-:Y:S05]  /*8110*/  @!P0 NANOSLEEP.SYNCS 0x989680 ;  /* 0x009896800000895d */ /* 0x004fea0003900000 */
[----:B------:R-:W2:Y:S02]  /*8120*/  @!P0 SYNCS.PHASECHK.TRANS64 P0, [R0+URZ], R3 ;  /* 0x00000003000085a7 */ /* 0x000ea400080010ff */
[----:B--2---:R-:W-:Y:S05]  /*8130*/  @!P0 BRA `(.L_x_186) ;  /* 0xfffffffc00f08947 */ /* 0x004fea000383ffff */
[----:B------:R-:W-:Y:S05]  /*8140*/  BRA `(.L_x_187) ;  /* 0xffffffb400087947 */ /* 0x000fea000383ffff */
.L_x_61:
[----:B----4-:R-:W-:-:S07]  /*8150*/  MOV R0, UR5 ;  /* 0x0000000500007c02 */ /* 0x010fce0008000f00 */
.L_x_188:
[----:B-1----:R1:W2:Y:S02]  /*8160*/  SYNCS.PHASECHK.TRANS64.TRYWAIT P0, [R0+URZ], R3 ;  /* 0x00000003000075a7 */ /* 0x0022a400080011ff */
[----:B--2---:R-:W-:Y:S05]  /*8170*/  @!P0 NANOSLEEP.SYNCS 0x989680 ;  /* 0x009896800000895d */ /* 0x004fea0003900000 */
[----:B------:R-:W2:Y:S02]  /*8180*/  @!P0 SYNCS.PHASECHK.TRANS64 P0, [R0+URZ], R3 ;  /* 0x00000003000085a7 */ /* 0x000ea400080010ff */
[----:B--2---:R-:W-:Y:S05]  /*8190*/  @!P0 BRA `(.L_x_188) ;  /* 0xfffffffc00f08947 */ /* 0x004fea000383ffff */
[----:B------:R-:W-:Y:S05]  /*81a0*/  BRA `(.L_x_189) ;  /* 0xffffffb400147947 */ /* 0x000fea000383ffff */
.L_x_62:
[----:B----4-:R-:W-:-:S07]  /*81b0*/  MOV R0, UR5 ;  /* 0x0000000500007c02 */ /* 0x010fce0008000f00 */
.L_x_190:
[----:B-1----:R1:W2:Y:S02]  /*81c0*/  SYNCS.PHASECHK.TRANS64.TRYWAIT P0, [R0+URZ], R3 ;  /* 0x00000003000075a7 */ /* 0x0022a400080011ff */
[----:B--2---:R-:W-:Y:S05]  /*81d0*/  @!P0 NANOSLEEP.SYNCS 0x989680 ;  /* 0x009896800000895d */ /* 0x004fea0003900000 */
[----:B------:R-:W2:Y:S02]  /*81e0*/  @!P0 SYNCS.PHASECHK.TRANS64 P0, [R0+URZ], R3 ;  /* 0x00000003000085a7 */ /* 0x000ea400080010ff */
[----:B--2---:R-:W-:Y:S05]  /*81f0*/  @!P0 BRA `(.L_x_190) ;  /* 0xfffffffc00f08947 */ /* 0x004fea000383ffff */
[----:B------:R-:W-:Y:S05]  /*8200*/  BRA `(.L_x_191) ;  /* 0xffffffb400207947 */ /* 0x000fea000383ffff */
.L_x_63:
[----:B----4-:R-:W-:-:S07]  /*8210*/  MOV R0, UR5 ;  /* 0x0000000500007c02 */ /* 0x010fce0008000f00 */
.L_x_192:
[----:B-1----:R1:W2:Y:S02]  /*8220*/  SYNCS.PHASECHK.TRANS64.TRYWAIT P0, [R0+URZ], R3 ;  /* 0x00000003000075a7 */ /* 0x0022a400080011ff */
[----:B--2---:R-:W-:Y:S05]  /*8230*/  @!P0 NANOSLEEP.SYNCS 0x989680 ;  /* 0x009896800000895d */ /* 0x004fea0003900000 */
[----:B------:R-:W2:Y:S02]  /*8240*/  @!P0 SYNCS.PHASECHK.TRANS64 P0, [R0+URZ], R3 ;  /* 0x00000003000085a7 */ /* 0x000ea400080010ff */
[----:B--2---:R-:W-:Y:S05]  /*8250*/  @!P0 BRA `(.L_x_192) ;  /* 0xfffffffc00f08947 */ /* 0x004fea000383ffff */
[----:B------:R-:W-:Y:S05]  /*8260*/  BRA `(.L_x_193) ;  /* 0xffffffb4002c7947 */ /* 0x000fea000383ffff */
.L_x_64:
[----:B----4-:R-:W-:-:S07]  /*8270*/  MOV R0, UR5 ;  /* 0x0000000500007c02 */ /* 0x010fce0008000f00 */
.L_x_194:
[----:B-1----:R1:W2:Y:S02]  /*8280*/  SYNCS.PHASECHK.TRANS64.TRYWAIT P0, [R0+URZ], R3 ;  /* 0x00000003000075a7 */ /* 0x0022a400080011ff */
[----:B--2---:R-:W-:Y:S05]  /*8290*/  @!P0 NANOSLEEP.SYNCS 0x989680 ;  /* 0x009896800000895d */ /* 0x004fea0003900000 */
[----:B------:R-:W2:Y:S02]  /*82a0*/  @!P0 SYNCS.PHASECHK.TRANS64 P0, [R0+URZ], R3 ;  /* 0x00000003000085a7 */ /* 0x000ea400080010ff */
[----:B--2---:R-:W-:Y:S05]  /*82b0*/  @!P0 BRA `(.L_x_194) ;  /* 0xfffffffc00f08947 */ /* 0x004fea000383ffff */
[----:B------:R-:W-:Y:S05]  /*82c0*/  BRA `(.L_x_195) ;  /* 0xffffffb400387947 */ /* 0x000fea000383ffff */
.L_x_65:
[----:B----4-:R-:W-:-:S07]  /*82d0*/  MOV R0, UR5 ;  /* 0x0000000500007c02 */ /* 0x010fce0008000f00 */
.L_x_196:
[----:B-1----:R1:W2:Y:S02]  /*82e0*/  SYNCS.PHASECHK.TRANS64.TRYWAIT P0, [R0+URZ], R3 ;  /* 0x00000003000075a7 */ /* 0x0022a400080011ff */
[----:B--2---:R-:W-:Y:S05]  /*82f0*/  @!P0 NANOSLEEP.SYNCS 0x989680 ;  /* 0x009896800000895d */ /* 0x004fea0003900000 */
[----:B------:R-:W2:Y:S02]  /*8300*/  @!P0 SYNCS.PHASECHK.TRANS64 P0, [R0+URZ], R3 ;  /* 0x00000003000085a7 */ /* 0x000ea400080010ff */
[----:B--2---:R-:W-:Y:S05]  /*8310*/  @!P0 BRA `(.L_x_196) ;  /* 0xfffffffc00f08947 */ /* 0x004fea000383ffff */
[----:B------:R-:W-:Y:S05]  /*8320*/  BRA `(.L_x_197) ;  /* 0xffffffb400447947 */ /* 0x000fea000383ffff */
.L_x_66:
[----:B----4-:R-:W-:-:S07]  /*8330*/  MOV R0, UR5 ;  /* 0x0000000500007c02 */ /* 0x010fce0008000f00 */
.L_x_198:
[----:B-1----:R1:W2:Y:S02]  /*8340*/  SYNCS.PHASECHK.TRANS64.TRYWAIT P0, [R0+URZ], R3 ;  /* 0x00000003000075a7 */ /* 0x0022a400080011ff */
[----:B--2---:R-:W-:Y:S05]  /*8350*/  @!P0 NANOSLEEP.SYNCS 0x989680 ;  /* 0x009896800000895d */ /* 0x004fea0003900000 */
[----:B------:R-:W2:Y:S02]  /*8360*/  @!P0 SYNCS.PHASECHK.TRANS64 P0, [R0+URZ], R3 ;  /* 0x00000003000085a7 */ /* 0x000ea400080010ff */
[----:B--2---:R-:W-:Y:S05]  /*8370*/  @!P0 BRA `(.L_x_198) ;  /* 0xfffffffc00f08947 */ /* 0x004fea000383ffff */
[----:B------:R-:W-:Y:S05]  /*8380*/  BRA `(.L_x_199) ;  /* 0xffffffb400507947 */ /* 0x000fea000383ffff */
.L_x_67:
[----:B----4-:R-:W-:-:S07]  /*8390*/  MOV R0, UR5 ;  /* 0x0000000500007c02 */ /* 0x010fce0008000f00 */
.L_x_200:
[----:B-1----:R1:W2:Y:S02]  /*83a0*/  SYNCS.PHASECHK.TRANS64.TRYWAIT P0, [R0+URZ], R3 ;  /* 0x00000003000075a7 */ /* 0x0022a400080011ff */
[----:B--2---:R-:W-:Y:S05]  /*83b0*/  @!P0 NANOSLEEP.SYNCS 0x989680 ;  /* 0x009896800000895d */ /* 0x004fea0003900000 */
[----:B------:R-:W2:Y:S02]  /*83c0*/  @!P0 SYNCS.PHASECHK.TRANS64 P0, [R0+URZ], R3 ;  /* 0x00000003000085a7 */ /* 0x000ea400080010ff */
[----:B--2---:R-:W-:Y:S05]  /*83d0*/  @!P0 BRA `(.L_x_200) ;  /* 0xfffffffc00f08947 */ /* 0x004fea000383ffff */
[----:B------:R-:W-:Y:S05]  /*83e0*/  BRA `(.L_x_201) ;  /* 0xffffffb4005c7947 */ /* 0x000fea000383ffff */
.L_x_68:
[----:B----4-:R-:W-:-:S07]  /*83f0*/  MOV R0, UR5 ;  /* 0x0000000500007c02 */ /* 0x010fce0008000f00 */
.L_x_202:
[----:B-1----:R1:W2:Y:S02]  /*8400*/  SYNCS.PHASECHK.TRANS64.TRYWAIT P0, [R0+URZ], R3 ;  /* 0x00000003000075a7 */ /* 0x0022a400080011ff */
[----:B--2---:R-:W-:Y:S05]  /*8410*/  @!P0 NANOSLEEP.SYNCS 0x989680 ;  /* 0x009896800000895d */ /* 0x004fea0003900000 */
[----:B------:R-:W2:Y:S02]  /*8420*/  @!P0 SYNCS.PHASECHK.TRANS64 P0, [R0+URZ], R3 ;  /* 0x00000003000085a7 */ /* 0x000ea400080010ff */
[----:B--2---:R-:W-:Y:S05]  /*8430*/  @!P0 BRA `(.L_x_202) ;  /* 0xfffffffc00f08947 */ /* 0x004fea000383ffff */
[----:B------:R-:W-:Y:S05]  /*8440*/  BRA `(.L_x_203) ;  /* 0xffffffb400687947 */ /* 0x000fea000383ffff */
.L_x_69:
[----:B----4-:R-:W-:-:S07]  /*8450*/  MOV R0, UR5 ;  /* 0x0000000500007c02 */ /* 0x010fce0008000f00 */
.L_x_204:
[----:B-1----:R1:W2:Y:S02]  /*8460*/  SYNCS.PHASECHK.TRANS64.TRYWAIT P0, [R0+URZ], R3 ;  /* 0x00000003000075a7 */ /* 0x0022a400080011ff */
[----:B--2---:R-:W-:Y:S05]  /*8470*/  @!P0 NANOSLEEP.SYNCS 0x989680 ;  /* 0x009896800000895d */ /* 0x004fea0003900000 */
[----:B------:R-:W2:Y:S02]  /*8480*/  @!P0 SYNCS.PHASECHK.TRANS64 P0, [R0+URZ], R3 ;  /* 0x00000003000085a7 */ /* 0x000ea400080010ff */
[----:B--2---:R-:W-:Y:S05]  /*8490*/  @!P0 BRA `(.L_x_204) ;  /* 0xfffffffc00f08947 */ /* 0x004fea000383ffff */
[----:B------:R-:W-:Y:S05]  /*84a0*/  BRA `(.L_x_205) ;  /* 0xffffffb400747947 */ /* 0x000fea000383ffff */
.L_x_70:
[----:B----4-:R-:W-:-:S07]  /*84b0*/  MOV R0, UR5 ;  /* 0x0000000500007c02 */ /* 0x010fce0008000f00 */
.L_x_206:
[----:B-1----:R1:W2:Y:S02]  /*84c0*/  SYNCS.PHASECHK.TRANS64.TRYWAIT P0, [R0+URZ], R3 ;  /* 0x00000003000075a7 */ /* 0x0022a400080011ff */
[----:B--2---:R-:W-:Y:S05]  /*84d0*/  @!P0 NANOSLEEP.SYNCS 0x989680 ;  /* 0x009896800000895d */ /* 0x004fea0003900000 */
[----:B------:R-:W2:Y:S02]  /*84e0*/  @!P0 SYNCS.PHASECHK.TRANS64 P0, [R0+URZ], R3 ;  /* 0x00000003000085a7 */ /* 0x000ea400080010ff */
[----:B--2---:R-:W-:Y:S05]  /*84f0*/  @!P0 BRA `(.L_x_206) ;  /* 0xfffffffc00f08947 */ /* 0x004fea000383ffff */
[----:B------:R-:W-:Y:S05]  /*8500*/  BRA `(.L_x_207) ;  /* 0xffffffb400807947 */ /* 0x000fea000383ffff */
.L_x_71:
[----:B----4-:R-:W-:-:S07]  /*8510*/  MOV R0, UR5 ;  /* 0x0000000500007c02 */ /* 0x010fce0008000f00 */
.L_x_208:
[----:B-1----:R1:W2:Y:S02]  /*8520*/  SYNCS.PHASECHK.TRANS64.TRYWAIT P0, [R0+URZ], R3 ;  /* 0x00000003000075a7 */ /* 0x0022a400080011ff */
[----:B--2---:R-:W-:Y:S05]  /*8530*/  @!P0 NANOSLEEP.SYNCS 0x989680 ;  /* 0x009896800000895d */ /* 0x004fea0003900000 */
[----:B------:R-:W2:Y:S02]  /*8540*/  @!P0 SYNCS.PHASECHK.TRANS64 P0, [R0+URZ], R3 ;  /* 0x00000003000085a7 */ /* 0x000ea400080010ff */
[----:B--2---:R-:W-:Y:S05]  /*8550*/  @!P0 BRA `(.L_x_208) ;  /* 0xfffffffc00f08947 */ /* 0x004fea000383ffff */
[----:B------:R-:W-:Y:S05]  /*8560*/  BRA `(.L_x_209) ;  /* 0xffffffb4008c7947 */ /* 0x000fea000383ffff */
.L_x_72:
[----:B----4-:R-:W-:-:S07]  /*8570*/  MOV R0, UR5 ;  /* 0x0000000500007c02 */ /* 0x010fce0008000f00 */
.L_x_210:
[----:B-1----:R1:W2:Y:S02]  /*8580*/  SYNCS.PHASECHK.TRANS64.TRYWAIT P0, [R0+URZ], R3 ;  /* 0x00000003000075a7 */ /* 0x0022a400080011ff */
[----:B--2---:R-:W-:Y:S05]  /*8590*/  @!P0 NANOSLEEP.SYNCS 0x989680 ;  /* 0x009896800000895d */ /* 0x004fea0003900000 */
[----:B------:R-:W2:Y:S02]  /*85a0*/  @!P0 SYNCS.PHASECHK.TRANS64 P0, [R0+URZ], R3 ;  /* 0x00000003000085a7 */ /* 0x000ea400080010ff */
[----:B--2---:R-:W-:Y:S05]  /*85b0*/  @!P0 BRA `(.L_x_210) ;  /* 0xfffffffc00f08947 */ /* 0x004fea000383ffff */
[----:B------:R-:W-:Y:S05]  /*85c0*/  BRA `(.L_x_211) ;  /* 0xffffffb400987947 */ /* 0x000fea000383ffff */
.L_x_73:
[----:B----4-:R-:W-:-:S07]  /*85d0*/  MOV R0, UR5 ;  /* 0x0000000500007c02 */ /* 0x010fce0008000f00 */
.L_x_212:
[----:B-1----:R1:W2:Y:S02]  /*85e0*/  SYNCS.PHASECHK.TRANS64.TRYWAIT P0, [R0+URZ], R3 ;  /* 0x00000003000075a7 */ /* 0x0022a400080011ff */
[----:B--2---:R-:W-:Y:S05]  /*85f0*/  @!P0 NANOSLEEP.SYNCS 0x989680 ;  /* 0x009896800000895d */ /* 0x004fea0003900000 */
[----:B------:R-:W2:Y:S02]  /*8600*/  @!P0 SYNCS.PHASECHK.TRANS64 P0, [R0+URZ], R3 ;  /* 0x00000003000085a7 */ /* 0x000ea400080010ff */
[----:B--2---:R-:W-:Y:S05]  /*8610*/  @!P0 BRA `(.L_x_212) ;  /* 0xfffffffc00f08947 */ /* 0x004fea000383ffff */
[----:B------:R-:W-:Y:S05]  /*8620*/  BRA `(.L_x_213) ;  /* 0xffffffb400a47947 */ /* 0x000fea000383ffff */
.L_x_74:
[----:B----4-:R-:W-:-:S07]  /*8630*/  MOV R0, UR5 ;  /* 0x0000000500007c02 */ /* 0x010fce0008000f00 */
.L_x_214:
[----:B-1----:R1:W2:Y:S02]  /*8640*/  SYNCS.PHASECHK.TRANS64.TRYWAIT P0, [R0+URZ], R3 ;  /* 0x00000003000075a7 */ /* 0x0022a400080011ff */
[----:B--2---:R-:W-:Y:S05]  /*8650*/  @!P0 NANOSLEEP.SYNCS 0x989680 ;  /* 0x009896800000895d */ /* 0x004fea0003900000 */
[----:B------:R-:W2:Y:S02]  /*8660*/  @!P0 SYNCS.PHASECHK.TRANS64 P0, [R0+URZ], R3 ;  /* 0x00000003000085a7 */ /* 0x000ea400080010ff */
[----:B--2---:R-:W-:Y:S05]  /*8670*/  @!P0 BRA `(.L_x_214) ;  /* 0xfffffffc00f08947 */ /* 0x004fea000383ffff */
[----:B------:R-:W-:Y:S05]  /*8680*/  BRA `(.L_x_215) ;  /* 0xffffffb400b07947 */ /* 0x000fea000383ffff */
.L_x_75:
[----:B----4-:R-:W-:-:S07]  /*8690*/  MOV R0, UR5 ;  /* 0x0000000500007c02 */ /* 0x010fce0008000f00 */
.L_x_216:
[----:B-1----:R1:W2:Y:S02]  /*86a0*/  SYNCS.PHASECHK.TRANS64.TRYWAIT P0, [R0+URZ], R3 ;  /* 0x00000003000075a7 */ /* 0x0022a400080011ff */
[----:B--2---:R-:W-:Y:S05]  /*86b0*/  @!P0 NANOSLEEP.SYNCS 0x989680 ;  /* 0x009896800000895d */ /* 0x004fea0003900000 */
[----:B------:R-:W2:Y:S02]  /*86c0*/  @!P0 SYNCS.PHASECHK.TRANS64 P0, [R0+URZ], R3 ;  /* 0x00000003000085a7 */ /* 0x000ea400080010ff */
[----:B--2---:R-:W-:Y:S05]  /*86d0*/  @!P0 BRA `(.L_x_216) ;  /* 0xfffffffc00f08947 */ /* 0x004fea000383ffff */
[----:B------:R-:W-:Y:S05]  /*86e0*/  BRA `(.L_x_217) ;  /* 0xffffffb400bc7947 */ /* 0x000fea000383ffff */
.L_x_76:
[----:B----4-:R-:W-:-:S07]  /*86f0*/  MOV R0, UR5 ;  /* 0x0000000500007c02 */ /* 0x010fce0008000f00 */
.L_x_218:
[----:B-1----:R1:W2:Y:S02]  /*8700*/  SYNCS.PHASECHK.TRANS64.TRYWAIT P0, [R0+URZ], R3 ;  /* 0x00000003000075a7 */ /* 0x0022a400080011ff */
[----:B--2---:R-:W-:Y:S05]  /*8710*/  @!P0 NANOSLEEP.SYNCS 0x989680 ;  /* 0x009896800000895d */ /* 0x004fea0003900000 */
[----:B------:R-:W2:Y:S02]  /*8720*/  @!P0 SYNCS.PHASECHK.TRANS64 P0, [R0+URZ], R3 ;  /* 0x00000003000085a7 */ /* 0x000ea400080010ff */
[----:B--2---:R-:W-:Y:S05]  /*8730*/  @!P0 BRA `(.L_x_218) ;  /* 0xfffffffc00f08947 */ /* 0x004fea000383ffff */
[----:B------:R-:W-:Y:S05]  /*8740*/  BRA `(.L_x_219) ;  /* 0xffffffb400c87947 */ /* 0x000fea000383ffff */
.L_x_77:
[----:B----4-:R-:W-:-:S07]  /*8750*/  MOV R0, UR5 ;  /* 0x0000000500007c02 */ /* 0x010fce0008000f00 */
.L_x_220:
[----:B-1----:R1:W2:Y:S02]  /*8760*/  SYNCS.PHASECHK.TRANS64.TRYWAIT P0, [R0+URZ], R3 ;  /* 0x00000003000075a7 */ /* 0x0022a400080011ff */
[----:B--2---:R-:W-:Y:S05]  /*8770*/  @!P0 NANOSLEEP.SYNCS 0x989680 ;  /* 0x009896800000895d */ /* 0x004fea0003900000 */
[----:B------:R-:W2:Y:S02]  /*8780*/  @!P0 SYNCS.PHASECHK.TRANS64 P0, [R0+URZ], R3 ;  /* 0x00000003000085a7 */ /* 0x000ea400080010ff */
[----:B--2---:R-:W-:Y:S05]  /*8790*/  @!P0 BRA `(.L_x_220) ;  /* 0xfffffffc00f08947 */ /* 0x004fea000383ffff */
[----:B------:R-:W-:Y:S05]  /*87a0*/  BRA `(.L_x_221) ;  /* 0xffffffb400d47947 */ /* 0x000fea000383ffff */
.L_x_78:
[----:B----4-:R-:W-:-:S07]  /*87b0*/  MOV R0, UR5 ;  /* 0x0000000500007c02 */ /* 0x010fce0008000f00 */
.L_x_222:
[----:B-1----:R1:W2:Y:S02]  /*87c0*/  SYNCS.PHASECHK.TRANS64.TRYWAIT P0, [R0+URZ], R3 ;  /* 0x00000003000075a7 */ /* 0x0022a400080011ff */
[----:B--2---:R-:W-:Y:S05]  /*87d0*/  @!P0 NANOSLEEP.SYNCS 0x989680 ;  /* 0x009896800000895d */ /* 0x004fea0003900000 */
[----:B------:R-:W2:Y:S02]  /*87e0*/  @!P0 SYNCS.PHASECHK.TRANS64 P0, [R0+URZ], R3 ;  /* 0x00000003000085a7 */ /* 0x000ea400080010ff */
[----:B--2---:R-:W-:Y:S05]  /*87f0*/  @!P0 BRA `(.L_x_222) ;  /* 0xfffffffc00f08947 */ /* 0x004fea000383ffff */
[----:B------:R-:W-:Y:S05]  /*8800*/  BRA `(.L_x_223) ;  /* 0xffffffb400e07947 */ /* 0x000fea000383ffff */
.L_x_79:
[----:B----4-:R-:W-:-:S07]  /*8810*/  MOV R0, UR5 ;  /* 0x0000000500007c02 */ /* 0x010fce0008000f00 */
.L_x_224:
[----:B-1----:R1:W2:Y:S02]  /*8820*/  SYNCS.PHASECHK.TRANS64.TRYWAIT P0, [R0+URZ], R3 ;  /* 0x00000003000075a7 */ /* 0x0022a400080011ff */
[----:B--2---:R-:W-:Y:S05]  /*8830*/  @!P0 NANOSLEEP.SYNCS 0x989680 ;  /* 0x009896800000895d */ /* 0x004fea0003900000 */
[----:B------:R-:W2:Y:S02]  /*8840*/  @!P0 SYNCS.PHASECHK.TRANS64 P0, [R0+URZ], R3 ;  /* 0x00000003000085a7 */ /* 0x000ea400080010ff */
[----:B--2---:R-:W-:Y:S05]  /*8850*/  @!P0 BRA `(.L_x_224) ;  /* 0xfffffffc00f08947 */ /* 0x004fea000383ffff */
[----:B------:R-:W-:Y:S05]  /*8860*/  BRA `(.L_x_225) ;  /* 0xffffffb400ec7947 */ /* 0x000fea000383ffff */
.L_x_80:
[----:B----4-:R-:W-:-:S07]  /*8870*/  MOV R0, UR5 ;  /* 0x0000000500007c02 */ /* 0x010fce0008000f00 */
.L_x_226:
[----:B-1----:R1:W2:Y:S02]  /*8880*/  SYNCS.PHASECHK.TRANS64.TRYWAIT P0, [R0+URZ], R3 ;  /* 0x00000003000075a7 */ /* 0x0022a400080011ff */
[----:B--2---:R-:W-:Y:S05]  /*8890*/  @!P0 NANOSLEEP.SYNCS 0x989680 ;  /* 0x009896800000895d */ /* 0x004fea0003900000 */
[----:B------:R-:W2:Y:S02]  /*88a0*/  @!P0 SYNCS.PHASECHK.TRANS64 P0, [R0+URZ], R3 ;  /* 0x00000003000085a7 */ /* 0x000ea400080010ff */
[----:B--2---:R-:W-:Y:S05]  /*88b0*/  @!P0 BRA `(.L_x_226) ;  /* 0xfffffffc00f08947 */ /* 0x004fea000383ffff */
[----:B------:R-:W-:Y:S05]  /*88c0*/  BRA `(.L_x_227) ;  /* 0xffffffb400f87947 */ /* 0x000fea000383ffff */
.L_x_81:
[----:B----4-:R-:W-:-:S07]  /*88d0*/  MOV R0, UR5 ;  /* 0x0000000500007c02 */ /* 0x010fce0008000f00 */
.L_x_228:
[----:B-1----:R1:W2:Y:S02]  /*88e0*/  SYNCS.PHASECHK.TRANS64.TRYWAIT P0, [R0+URZ], R3 ;  /* 0x00000003000075a7 */ /* 0x0022a400080011ff */
[----:B--2---:R-:W-:Y:S05]  /*88f0*/  @!P0 NANOSLEEP.SYNCS 0x989680 ;  /* 0x009896800000895d */ /* 0x004fea0003900000 */
[----:B------:R-:W2:Y:S02]  /*8900*/  @!P0 SYNCS.PHASECHK.TRANS64 P0, [R0+URZ], R3 ;  /* 0x00000003000085a7 */ /* 0x000ea400080010ff */
[----:B--2---:R-:W-:Y:S05]  /*8910*/  @!P0 BRA `(.L_x_228) ;  /* 0xfffffffc00f08947 */ /* 0x004fea000383ffff */
[----:B------:R-:W-:Y:S05]  /*8920*/  BRA `(.L_x_229) ;  /* 0xffffffb800047947 */ /* 0x000fea000383ffff */
.L_x_82:
[----:B----4-:R-:W-:-:S07]  /*8930*/  MOV R0, UR5 ;  /* 0x0000000500007c02 */ /* 0x010fce0008000f00 */
.L_x_230:
[----:B-1----:R1:W2:Y:S02]  /*8940*/  SYNCS.PHASECHK.TRANS64.TRYWAIT P0, [R0+URZ], R3 ;  /* 0x00000003000075a7 */ /* 0x0022a400080011ff */
[----:B--2---:R-:W-:Y:S05]  /*8950*/  @!P0 NANOSLEEP.SYNCS 0x989680 ;  /* 0x009896800000895d */ /* 0x004fea0003900000 */
[----:B------:R-:W2:Y:S02]  /*8960*/  @!P0 SYNCS.PHASECHK.TRANS64 P0, [R0+URZ], R3 ;  /* 0x00000003000085a7 */ /* 0x000ea400080010ff */
[----:B--2---:R-:W-:Y:S05]  /*8970*/  @!P0 BRA `(.L_x_230) ;  /* 0xfffffffc00f08947 */ /* 0x004fea000383ffff */
[----:B------:R-:W-:Y:S05]  /*8980*/  BRA `(.L_x_231) ;  /* 0xffffffb800107947 */ /* 0x000fea000383ffff */
.L_x_83:
[----:B----4-:R-:W-:-:S07]  /*8990*/  MOV R0, UR5 ;  /* 0x0000000500007c02 */ /* 0x010fce0008000f00 */
.L_x_232:
[----:B-1----:R1:W2:Y:S02]  /*89a0*/  SYNCS.PHASECHK.TRANS64.TRYWAIT P0, [R0+URZ], R3 ;  /* 0x00000003000075a7 */ /* 0x0022a400080011ff */
[----:B--2---:R-:W-:Y:S05]  /*89b0*/  @!P0 NANOSLEEP.SYNCS 0x989680 ;  /* 0x009896800000895d */ /* 0x004fea0003900000 */
[----:B------:R-:W2:Y:S02]  /*89c0*/  @!P0 SYNCS.PHASECHK.TRANS64 P0, [R0+URZ], R3 ;  /* 0x00000003000085a7 */ /* 0x000ea400080010ff */
[----:B--2---:R-:W-:Y:S05]  /*89d0*/  @!P0 BRA `(.L_x_232) ;  /* 0xfffffffc00f08947 */ /* 0x004fea000383ffff */
[----:B------:R-:W-:Y:S05]  /*89e0*/  BRA `(.L_x_233) ;  /* 0xffffffb8001c7947 */ /* 0x000fea000383ffff */
.L_x_84:
[----:B----4-:R-:W-:-:S07]  /*89f0*/  MOV R0, UR5 ;  /* 0x0000000500007c02 */ /* 0x010fce0008000f00 */
.L_x_234:
[----:B-1----:R1:W2:Y:S02]  /*8a00*/  SYNCS.PHASECHK.TRANS64.TRYWAIT P0, [R0+URZ], R3 ;  /* 0x00000003000075a7 */ /* 0x0022a400080011ff */
[----:B--2---:R-:W-:Y:S05]  /*8a10*/  @!P0 NANOSLEEP.SYNCS 0x989680 ;  /* 0x009896800000895d */ /* 0x004fea0003900000 */
[----:B------:R-:W2:Y:S02]  /*8a20*/  @!P0 SYNCS.PHASECHK.TRANS64 P0, [R0+URZ], R3 ;  /* 0x00000003000085a7 */ /* 0x000ea400080010ff */
[----:B--2---:R-:W-:Y:S05]  /*8a30*/  @!P0 BRA `(.L_x_234) ;  /* 0xfffffffc00f08947 */ /* 0x004fea000383ffff */
[----:B------:R-:W-:Y:S05]  /*8a40*/  BRA `(.L_x_235) ;  /* 0xffffffb800287947 */ /* 0x000fea000383ffff */
.L_x_87:
[----:B-1----:R1:W2:Y:S02]  /*8a50*/  SYNCS.PHASECHK.TRANS64.TRYWAIT P0, [R0+URZ+0x390], R4 ;  /* 0x00039004000075a7 */ /* 0x0022a400080011ff */
[----:B--2---:R-:W-:Y:S05]  /*8a60*/  @!P0 NANOSLEEP.SYNCS 0x989680 ;  /* 0x009896800000895d */ /* 0x004fea0003900000 */
[----:B------:R-:W2:Y:S02]  /*8a70*/  @!P0 SYNCS.PHASECHK.TRANS64 P0, [R0+URZ+0x390], R4 ;  /* 0x00039004000085a7 */ /* 0x000ea400080010ff */
[----:B--2---:R-:W-:Y:S05]  /*8a80*/  @!P0 BRA `(.L_x_87) ;  /* 0xfffffffc00f08947 */ /* 0x004fea000383ffff */
[----:B------:R-:W-:Y:S05]  /*8a90*/  BRA `(.L_x_236) ;  /* 0xffffffb800847947 */ /* 0x000fea000383ffff */
.L_x_88:
[----:B------:R-:W-:-:S07]  /*8aa0*/  MOV R0, UR5 ;  /* 0x0000000500007c02 */ /* 0x000fce0008000f00 */
.L_x_237:
[----:B-1----:R1:W2:Y:S02]  /*8ab0*/  SYNCS.PHASECHK.TRANS64.TRYWAIT P0, [R0+URZ+0x340], R5 ;  /* 0x00034005000075a7 */ /* 0x0022a400080011ff */
[----:B--2---:R-:W-:Y:S05]  /*8ac0*/  @!P0 NANOSLEEP.SYNCS 0x989680 ;  /* 0x009896800000895d */ /* 0x004fea0003900000 */
[----:B------:R-:W2:Y:S02]  /*8ad0*/  @!P0 SYNCS.PHASECHK.TRANS64 P0, [R0+URZ+0x340], R5 ;  /* 0x00034005000085a7 */ /* 0x000ea400080010ff */
[----:B--2---:R-:W-:Y:S05]  /*8ae0*/  @!P0 BRA `(.L_x_237) ;  /* 0xfffffffc00f08947 */ /* 0x004fea000383ffff */
[----:B------:R-:W-:Y:S05]  /*8af0*/  BRA `(.L_x_238) ;  /* 0xffffffb800947947 */ /* 0x000fea000383ffff */
.L_x_89:
[----:B-1----:R1:W2:Y:S02]  /*8b00*/  SYNCS.PHASECHK.TRANS64.TRYWAIT P1, [R0+URZ+0x330], R4 ;  /* 0x00033004000075a7 */ /* 0x0022a400080211ff */
[----:B--2---:R-:W-:Y:S05]  /*8b10*/  @!P1 NANOSLEEP.SYNCS 0x989680 ;  /* 0x009896800000995d */ /* 0x004fea0003900000 */
[----:B------:R-:W2:Y:S02]  /*8b20*/  @!P1 SYNCS.PHASECHK.TRANS64 P1, [R0+URZ+0x330], R4 ;  /* 0x00033004000095a7 */ /* 0x000ea400080210ff */
[----:B--2---:R-:W-:Y:S05]  /*8b30*/  @!P1 BRA `(.L_x_89) ;  /* 0xfffffffc00f09947 */ /* 0x004fea000383ffff */
[----:B------:R-:W-:Y:S05]  /*8b40*/  BRA `(.L_x_239) ;  /* 0xffffffb800c47947 */ /* 0x000fea000383ffff */
.L_x_92:
[----:B------:R-:W-:-:S07]  /*8b50*/  MOV R0, UR5 ;  /* 0x0000000500007c02 */ /* 0x000fce0008000f00 */
.L_x_240:
[----:B-1----:R1:W2:Y:S02]  /*8b60*/  SYNCS.PHASECHK.TRANS64.TRYWAIT P0, [R0+URZ+0x340], R2 ;  /* 0x00034002000075a7 */ /* 0x0022a400080011ff */
[----:B--2---:R-:W-:Y:S05]  /*8b70*/  @!P0 NANOSLEEP.SYNCS 0x989680 ;  /* 0x009896800000895d */ /* 0x004fea0003900000 */
[----:B------:R-:W2:Y:S02]  /*8b80*/  @!P0 SYNCS.PHASECHK.TRANS64 P0, [R0+URZ+0x340], R2 ;  /* 0x00034002000085a7 */ /* 0x000ea400080010ff */
[----:B--2---:R-:W-:Y:S05]  /*8b90*/  @!P0 BRA `(.L_x_240) ;  /* 0xfffffffc00f08947 */ /* 0x004fea000383ffff */
[----:B------:R-:W-:Y:S05]  /*8ba0*/  BRA `(.L_x_91) ;  /* 0xffffffbc00187947 */ /* 0x000fea000383ffff */
.L_x_99:
[----:B-1----:R1:W2:Y:S02]  /*8bb0*/  SYNCS.PHASECHK.TRANS64.TRYWAIT P1, [R0+URZ+0x330], R2 ;  /* 0x00033002000075a7 */ /* 0x0022a400080211ff */
[----:B--2---:R-:W-:Y:S05]  /*8bc0*/  @!P1 NANOSLEEP.SYNCS 0x989680 ;  /* 0x009896800000995d */ /* 0x004fea0003900000 */
[----:B------:R-:W2:Y:S02]  /*8bd0*/  @!P1 SYNCS.PHASECHK.TRANS64 P1, [R0+URZ+0x330], R2 ;  /* 0x00033002000095a7 */ /* 0x000ea400080210ff */
[----:B--2---:R-:W-:Y:S05]  /*8be0*/  @!P1 BRA `(.L_x_99) ;  /* 0xfffffffc00f09947 */ /* 0x004fea000383ffff */
[----:B------:R-:W-:Y:S05]  /*8bf0*/  BRA `(.L_x_241) ;  /* 0xffffffc000707947 */ /* 0x000fea000383ffff */
.L_x_100:
[----:B------:R-:W-:-:S07]  /*8c00*/  MOV R2, UR9 ;  /* 0x0000000900027c02 */ /* 0x000fce0008000f00 */
.L_x_242:
[----:B-1----:R1:W2:Y:S02]  /*8c10*/  SYNCS.PHASECHK.TRANS64.TRYWAIT P0, [R2+URZ+0x370], R0 ;  /* 0x00037000020075a7 */ /* 0x0022a400080011ff */
[----:B--2---:R-:W-:Y:S05]  /*8c20*/  @!P0 NANOSLEEP.SYNCS 0x989680 ;  /* 0x009896800000895d */ /* 0x004fea0003900000 */
[----:B------:R-:W2:Y:S02]  /*8c30*/  @!P0 SYNCS.PHASECHK.TRANS64 P0, [R2+URZ+0x370], R0 ;  /* 0x00037000020085a7 */ /* 0x000ea400080010ff */
[----:B--2---:R-:W-:Y:S05]  /*8c40*/  @!P0 BRA `(.L_x_242) ;  /* 0xfffffffc00f08947 */ /* 0x004fea000383ffff */
[----:B------:R-:W-:Y:S05]  /*8c50*/  BRA `(.L_x_243) ;  /* 0xffffffc000a47947 */ /* 0x000fea000383ffff */
.L_x_103:
[----:B------:R-:W-:Y:S07]  /*8c60*/  MOV R0, UR7 ;  /* 0x0000000700007c02 */ /* 0x000fee0008000f00 */
.L_x_244:
[----:B-1----:R1:W2:Y:S02]  /*8c70*/  SYNCS.PHASECHK.TRANS64.TRYWAIT P0, [R0+URZ], R2 ;  /* 0x00000002000075a7 */ /* 0x0022a400080011ff */
[----:B--2---:R-:W-:Y:S05]  /*8c80*/  @!P0 NANOSLEEP.SYNCS 0x989680 ;  /* 0x009896800000895d */ /* 0x004fea0003900000 */
[----:B------:R-:W2:Y:S02]  /*8c90*/  @!P0 SYNCS.PHASECHK.TRANS64 P0, [R0+URZ], R2 ;  /* 0x00000002000085a7 */ /* 0x000ea400080010ff */
[----:B--2---:R-:W-:Y:S05]  /*8ca0*/  @!P0 BRA `(.L_x_244) ;  /* 0xfffffffc00f08947 */ /* 0x004fea000383ffff */
[----:B------:R-:W-:Y:S05]  /*8cb0*/  BRA `(.L_x_102) ;  /* 0xffffffc000c47947 */ /* 0x000fea000383ffff */
.L_x_106:
[----:B------:R-:W-:-:S07]  /*8cc0*/  MOV R0, UR5 ;  /* 0x0000000500007c02 */ /* 0x000fce0008000f00 */
.L_x_245:
[----:B--2---:R2:W3:Y:S02]  /*8cd0*/  SYNCS.PHASECHK.TRANS64.TRYWAIT P0, [R0+URZ], R2 ;  /* 0x00000002000075a7 */ /* 0x0044e400080011ff */
[----:B---3--:R-:W-:Y:S05]  /*8ce0*/  @!P0 NANOSLEEP.SYNCS 0x989680 ;  /* 0x009896800000895d */ /* 0x008fea0003900000 */
[----:B------:R-:W3:Y:S02]  /*8cf0*/  @!P0 SYNCS.PHASECHK.TRANS64 P0, [R0+URZ], R2 ;  /* 0x00000002000085a7 */ /* 0x000ee400080010ff */
[----:B---3--:R-:W-:Y:S05]  /*8d00*/  @!P0 BRA `(.L_x_245) ;  /* 0xfffffffc00f08947 */ /* 0x008fea000383ffff */
[----:B------:R-:W-:Y:S05]  /*8d10*/  BRA `(.L_x_246) ;  /* 0xffffffc400647947 */ /* 0x000fea000383ffff */
.L_x_107:
[----:B------:R-:W-:-:S07]  /*8d20*/  MOV R0, UR5 ;  /* 0x0000000500007c02 */ /* 0x000fce0008000f00 */
.L_x_247:
[----:B--2---:R2:W3:Y:S02]  /*8d30*/  SYNCS.PHASECHK.TRANS64.TRYWAIT P0, [R0+URZ], R3 ;  /* 0x00000003000075a7 */ /* 0x0044e400080011ff */
[----:B---3--:R-:W-:Y:S05]  /*8d40*/  @!P0 NANOSLEEP.SYNCS 0x989680 ;  /* 0x009896800000895d */ /* 0x008fea0003900000 */
[----:B------:R-:W3:Y:S02]  /*8d50*/  @!P0 SYNCS.PHASECHK.TRANS64 P0, [R0+URZ], R3 ;  /* 0x00000003000085a7 */ /* 0x000ee400080010ff */
[----:B---3--:R-:W-:Y:S05]  /*8d60*/  @!P0 BRA `(.L_x_247) ;  /* 0xfffffffc00f08947 */ /* 0x008fea000383ffff */
[----:B------:R-:W-:Y:S05]  /*8d70*/  BRA `(.L_x_248) ;  /* 0xffffffc400707947 */ /* 0x000fea000383ffff */
.L_x_108:
[----:B------:R-:W-:-:S07]  /*8d80*/  MOV R0, UR5 ;  /* 0x0000000500007c02 */ /* 0x000fce0008000f00 */
.L_x_249:
[----:B--2---:R2:W3:Y:S02]  /*8d90*/  SYNCS.PHASECHK.TRANS64.TRYWAIT P0, [R0+URZ], R3 ;  /* 0x00000003000075a7 */ /* 0x0044e400080011ff */
[----:B---3--:R-:W-:Y:S05]  /*8da0*/  @!P0 NANOSLEEP.SYNCS 0x989680 ;  /* 0x009896800000895d */ /* 0x008fea0003900000 */
[----:B------:R-:W3:Y:S02]  /*8db0*/  @!P0 SYNCS.PHASECHK.TRANS64 P0, [R0+URZ], R3 ;  /* 0x00000003000085a7 */ /* 0x000ee400080010ff */
[----:B---3--:R-:W-:Y:S05]  /*8dc0*/  @!P0 BRA `(.L_x_249) ;  /* 0xfffffffc00f08947 */ /* 0x008fea000383ffff */
[----:B------:R-:W-:Y:S05]  /*8dd0*/  BRA `(.L_x_250) ;  /* 0xffffffc4007c7947 */ /* 0x000fea000383ffff */
.L_x_109:
[----:B--2---:R-:W-:-:S07]  /*8de0*/  MOV R0, UR7 ;  /* 0x0000000700007c02 */ /* 0x004fce0008000f00 */
.L_x_251:
[----:B--2---:R2:W3:Y:S02]  /*8df0*/  SYNCS.PHASECHK.TRANS64.TRYWAIT P0, [R0+URZ], R2 ;  /* 0x00000002000075a7 */ /* 0x0044e400080011ff */
[----:B---3--:R-:W-:Y:S05]  /*8e00*/  @!P0 NANOSLEEP.SYNCS 0x989680 ;  /* 0x009896800000895d */ /* 0x008fea0003900000 */
[----:B------:R-:W3:Y:S02]  /*8e10*/  @!P0 SYNCS.PHASECHK.TRANS64 P0, [R0+URZ], R2 ;  /* 0x00000002000085a7 */ /* 0x000ee400080010ff */
[----:B---3--:R-:W-:Y:S05]  /*8e20*/  @!P0 BRA `(.L_x_251) ;  /* 0xfffffffc00f08947 */ /* 0x008fea000383ffff */
[----:B------:R-:W-:Y:S05]  /*8e30*/  BRA `(.L_x_252) ;  /* 0xffffffc400887947 */ /* 0x000fea000383ffff */
.L_x_114:
[----:B---3--:R3:W1:Y:S02]  /*8e40*/  SYNCS.PHASECHK.TRANS64.TRYWAIT P0, [R0+URZ+0x330], R2 ;  /* 0x00033002000075a7 */ /* 0x00866400080011ff */
[----:B-1----:R-:W-:Y:S05]  /*8e50*/  @!P0 NANOSLEEP.SYNCS 0x989680 ;  /* 0x009896800000895d */ /* 0x002fea0003900000 */
[----:B------:R-:W1:Y:S02]  /*8e60*/  @!P0 SYNCS.PHASECHK.TRANS64 P0, [R0+URZ+0x330], R2 ;  /* 0x00033002000085a7 */ /* 0x000e6400080010ff */
[----:B-1----:R-:W-:Y:S05]  /*8e70*/  @!P0 BRA `(.L_x_114) ;  /* 0xfffffffc00f08947 */ /* 0x002fea000383ffff */
[----:B------:R-:W-:Y:S05]  /*8e80*/  BRA `(.L_x_253) ;  /* 0xffffffc800887947 */ /* 0x000fea000383ffff */
.L_x_117:
[----:B------:R-:W-:Y:S07]  /*8e90*/  MOV R0, UR6 ;  /* 0x0000000600007c02 */ /* 0x000fee0008000f00 */
.L_x_254:
[----:B-1----:R1:W3:Y:S02]  /*8ea0*/  SYNCS.PHASECHK.TRANS64.TRYWAIT P0, [R0+URZ+0x328], R2 ;  /* 0x00032802000075a7 */ /* 0x0022e400080011ff */
[----:B---3--:R-:W-:Y:S05]  /*8eb0*/  @!P0 NANOSLEEP.SYNCS 0x989680 ;  /* 0x009896800000895d */ /* 0x008fea0003900000 */
[----:B------:R-:W3:Y:S02]  /*8ec0*/  @!P0 SYNCS.PHASECHK.TRANS64 P0, [R0+URZ+0x328], R2 ;  /* 0x00032802000085a7 */ /* 0x000ee400080010ff */
[----:B---3--:R-:W-:Y:S05]  /*8ed0*/  @!P0 BRA `(.L_x_254) ;  /* 0xfffffffc00f08947 */ /* 0x008fea000383ffff */
[----:B------:R-:W-:Y:S05]  /*8ee0*/  BRA `(.L_x_116) ;  /* 0xffffffcc00747947 */ /* 0x000fea000383ffff */
.L_x_120:
[----:B------:R-:W-:Y:S07]  /*8ef0*/  MOV R0, UR6 ;  /* 0x0000000600007c02 */ /* 0x000fee0008000f00 */
.L_x_255:
[----:B-1----:R1:W2:Y:S02]  /*8f00*/  SYNCS.PHASECHK.TRANS64.TRYWAIT P2, [R0+URZ+0x318], R24 ;  /* 0x00031818000075a7 */ /* 0x0022a400080411ff */
[----:B--2---:R-:W-:Y:S05]  /*8f10*/  @!P2 NANOSLEEP.SYNCS 0x989680 ;  /* 0x009896800000a95d */ /* 0x004fea0003900000 */
[----:B------:R-:W2:Y:S02]  /*8f20*/  @!P2 SYNCS.PHASECHK.TRANS64 P2, [R0+URZ+0x318], R24 ;  /* 0x000318180000a5a7 */ /* 0x000ea400080410ff */
[----:B--2---:R-:W-:Y:S05]  /*8f30*/  @!P2 BRA `(.L_x_255) ;  /* 0xfffffffc00f0a947 */ /* 0x004fea000383ffff */
[----:B------:R-:W-:Y:S05]  /*8f40*/  BRA `(.L_x_256) ;  /* 0xffffffd000087947 */ /* 0x000fea000383ffff */
.L_x_123:
[----:B--2---:R2:W4:Y:S02]  /*8f50*/  SYNCS.PHASECHK.TRANS64.TRYWAIT P0, [R0+URZ+0x330], R2 ;  /* 0x00033002000075a7 */ /* 0x00452400080011ff */
[----:B----4-:R-:W-:Y:S05]  /*8f60*/  @!P0 NANOSLEEP.SYNCS 0x989680 ;  /* 0x009896800000895d */ /* 0x010fea0003900000 */
[----:B------:R-:W4:Y:S02]  /*8f70*/  @!P0 SYNCS.PHASECHK.TRANS64 P0, [R0+URZ+0x330], R2 ;  /* 0x00033002000085a7 */ /* 0x000f2400080010ff */
[----:B----4-:R-:W-:Y:S05]  /*8f80*/  @!P0 BRA `(.L_x_123) ;  /* 0xfffffffc00f08947 */ /* 0x010fea000383ffff */
[----:B------:R-:W-:Y:S05]  /*8f90*/  BRA `(.L_x_257) ;  /* 0xffffffd400247947 */ /* 0x000fea000383ffff */
.L_x_129:
[----:B------:R-:W-:Y:S07]  /*8fa0*/  MOV R0, UR46 ;  /* 0x0000002e00007c02 */ /* 0x000fee0008000f00 */
.L_x_258:
[----:B--2---:R2:W3:Y:S02]  /*8fb0*/  SYNCS.PHASECHK.TRANS64.TRYWAIT P0, [R0+URZ+0x310], R3 ;  /* 0x00031003000075a7 */ /* 0x0044e400080011ff */
[----:B---3--:R-:W-:Y:S05]  /*8fc0*/  @!P0 NANOSLEEP.SYNCS 0x989680 ;  /* 0x009896800000895d */ /* 0x008fea0003900000 */
[----:B------:R-:W3:Y:S02]  /*8fd0*/  @!P0 SYNCS.PHASECHK.TRANS64 P0, [R0+URZ+0x310], R3 ;  /* 0x00031003000085a7 */ /* 0x000ee400080010ff */
[----:B---3--:R-:W-:Y:S05]  /*8fe0*/  @!P0 BRA `(.L_x_258) ;  /* 0xfffffffc00f08947 */ /* 0x008fea000383ffff */
[----:B------:R-:W-:Y:S05]  /*8ff0*/  BRA `(.L_x_128) ;  /* 0xffffffdc00387947 */ /* 0x000fea000383ffff */
.L_x_131:
[----:B------:R-:W-:Y:S07]  /*9000*/  MOV R0, UR50 ;  /* 0x0000003200007c02 */ /* 0x000fee0008000f00 */
.L_x_259:
[----:B-1----:R1:W2:Y:S02]  /*9010*/  SYNCS.PHASECHK.TRANS64.TRYWAIT P1, [R0+URZ+0x350], R12 ;  /* 0x0003500c000075a7 */ /* 0x0022a400080211ff */
[----:B--2---:R-:W-:Y:S05]  /*9020*/  @!P1 NANOSLEEP.SYNCS 0x989680 ;  /* 0x009896800000995d */ /* 0x004fea0003900000 */
[----:B------:R-:W2:Y:S02]  /*9030*/  @!P1 SYNCS.PHASECHK.TRANS64 P1, [R0+URZ+0x350], R12 ;  /* 0x0003500c000095a7 */ /* 0x000ea400080210ff */
[----:B--2---:R-:W-:Y:S05]  /*9040*/  @!P1 BRA `(.L_x_259) ;  /* 0xfffffffc00f09947 */ /* 0x004fea000383ffff */
[----:B------:R-:W-:Y:S05]  /*9050*/  BRA `(.L_x_130) ;  /* 0xffffffdc00987947 */ /* 0x000fea000383ffff */
        .weak           $__internal_0_$__cuda_sm10x_tcgen05_guardrail_trap_col_being_dealloced_not_returned_by_alloc
        .type           $__internal_0_$__cuda_sm10x_tcgen05_guardrail_trap_col_being_dealloced_not_returned_by_alloc,@function
        .size           $__internal_0_$__cuda_sm10x_tcgen05_guardrail_trap_col_being_dealloced_not_returned_by_alloc,($__internal_1_$__cuda_sm10x_tcgen05_guardrail_trap_phase_invalid_during_alloc - $__internal_0_$__cuda_sm10x_tcgen05_guardrail_trap_col_being_dealloced_not_returned_by_alloc)
$__internal_0_$__cuda_sm10x_tcgen05_guardrail_trap_col_being_dealloced_not_returned_by_alloc:
[----:B------:R-:W-:Y:S05]  /*9060*/  BPT.TRAP 0x1 ;  /* 0x000000040000795c */ /* 0x000fea0000300000 */
[----:B------:R-:W-:-:S04]  /*9070*/  HFMA2 R3, -RZ, RZ, 0, 0 ;  /* 0x00000000ff037431 */ /* 0x000fc800000001ff */
[----:B------:R-:W-:Y:S05]  /*9080*/  RET.REL.NODEC R2 `(_ZN7cutlass13device_kernelINS_4gemm6kernel13GemmUniversalIN4cute5tupleIJiiiiEEENS1_10collective13CollectiveMmaINS1_35MainloopSm100TmaUmmaWarpSpecializedILi49ELi2ELi4ENS5_IJNS4_1CILi1EEESB_SB_EEEEENS5_IJNSA_ILi128EEENSA_ILi16EEENSA_ILi32EEEEEEaNS5_IJlSB_lEEEaSI_NS4_8TiledMMAINS4_8MMA_AtomIJNS4_15SM100_MMA_S8_SSIaaiLi128ELi16ELNS4_4UMMA5MajorE0ELSN_0ELNSM_8SaturateE0EEEEEENS4_6LayoutISC_NS5_IJNSA_ILi0EEESS_SS_EEEEENS5_IJNS4_10UnderscoreESV_SV_EEEEENS4_13SM90_TMA_LOADENS4_14ComposedLayoutINS4_7SwizzleILi1ELi4ELi3EEENS4_18smem_ptr_flag_bitsILi8EEENSR_INS5_IJNSA_ILi8EEESG_EEENS5_IJSG_SB_EEEEEEEvNS4_8identityESY_S18_vS19_EENS_8epilogue10collective18CollectiveEpilogueINS1B_23Sm100TmaWarpSpecializedILi1ELi1ELi16ELb0ELb0EEEJSH_NS5_IJNSR_ISE_SB_EENSR_ISF_SB_EEEEEaSI_aSI_NS1B_6fusion15FusionCallbacksIS1F_NS1J_17LinearCombinationIaiaiLNS_15FloatRoundStyleE2EEESH_S1I_JEEENS4_5SM1004TMEM4LOAD26SM100_TMEM_LOAD_32dp32b16xESY_NSZ_INS10_ILi0ELi4ELi3EEES13_NSR_INS5_IJS14_SF_EEENS5_IJSF_SB_EEEEEEENS4_39AutoVectorizingCopyWithAssumedAlignmentILi128EEENS4_14SM90_TMA_STOREES1X_S1Z_S1Z_EEEvvEEEEvNT_6ParamsE) ;  /* 0xffffff6c02dc7950 */ /* 0x000fea0003c3ffff */
        .weak           $__internal_1_$__cuda_sm10x_tcgen05_guardrail_trap_phase_invalid_during_alloc
        .type           $__internal_1_$__cuda_sm10x_tcgen05_guardrail_trap_phase_invalid_during_alloc,@function
        .size           $__internal_1_$__cuda_sm10x_tcgen05_guardrail_trap_phase_invalid_during_alloc,($__internal_2_$__cuda_sm10x_tcgen05_guardrail_trap_unallocated_columns_being_dealloced - $__internal_1_$__cuda_sm10x_tcgen05_guardrail_trap_phase_invalid_during_alloc)
$__internal_1_$__cuda_sm10x_tcgen05_guardrail_trap_phase_invalid_during_alloc:
[----:B------:R-:W-:Y:S05]  /*9090*/  BPT.TRAP 0x1 ;  /* 0x000000040000795c */ /* 0x000fea0000300000 */
[----:B------:R-:W-:-:S04]  /*90a0*/  MOV R3, 0x0 ;  /* 0x0000000000037802 */ /* 0x000fc80000000f00 */
[----:B------:R-:W-:Y:S05]  /*90b0*/  RET.REL.NODEC R2 `(_ZN7cutlass13device_kernelINS_4gemm6kernel13GemmUniversalIN4cute5tupleIJiiiiEEENS1_10collective13CollectiveMmaINS1_35MainloopSm100TmaUmmaWarpSpecializedILi49ELi2ELi4ENS5_IJNS4_1CILi1EEESB_SB_EEEEENS5_IJNSA_ILi128EEENSA_ILi16EEENSA_ILi32EEEEEEaNS5_IJlSB_lEEEaSI_NS4_8TiledMMAINS4_8MMA_AtomIJNS4_15SM100_MMA_S8_SSIaaiLi128ELi16ELNS4_4UMMA5MajorE0ELSN_0ELNSM_8SaturateE0EEEEEENS4_6LayoutISC_NS5_IJNSA_ILi0EEESS_SS_EEEEENS5_IJNS4_10UnderscoreESV_SV_EEEEENS4_13SM90_TMA_LOADENS4_14ComposedLayoutINS4_7SwizzleILi1ELi4ELi3EEENS4_18smem_ptr_flag_bitsILi8EEENSR_INS5_IJNSA_ILi8EEESG_EEENS5_IJSG_SB_EEEEEEEvNS4_8identityESY_S18_vS19_EENS_8epilogue10collective18CollectiveEpilogueINS1B_23Sm100TmaWarpSpecializedILi1ELi1ELi16ELb0ELb0EEEJSH_NS5_IJNSR_ISE_SB_EENSR_ISF_SB_EEEEEaSI_aSI_NS1B_6fusion15FusionCallbacksIS1F_NS1J_17LinearCombinationIaiaiLNS_15FloatRoundStyleE2EEESH_S1I_JEEENS4_5SM1004TMEM4LOAD26SM100_TMEM_LOAD_32dp32b16xESY_NSZ_INS10_ILi0ELi4ELi3EEES13_NSR_INS5_IJS14_SF_EEENS5_IJSF_SB_EEEEEEENS4_39AutoVectorizingCopyWithAssumedAlignmentILi128EEENS4_14SM90_TMA_STOREES1X_S1Z_S1Z_EEEvvEEEEvNT_6ParamsE) ;  /* 0xffffff6c02d07950 */ /* 0x000fea0003c3ffff */
        .weak           $__internal_2_$__cuda_sm10x_tcgen05_guardrail_trap_unallocated_columns_being_dealloced
        .type           $__internal_2_$__cuda_sm10x_tcgen05_guardrail_trap_unallocated_columns_being_dealloced,@function
        .size           $__internal_2_$__cuda_sm10x_tcgen05_guardrail_trap_unallocated_columns_being_dealloced,(.L_x_261 - $__internal_2_$__cuda_sm10x_tcgen05_guardrail_trap_unallocated_columns_being_dealloced)
$__internal_2_$__cuda_sm10x_tcgen05_guardrail_trap_unallocated_columns_being_dealloced:
[----:B------:R-:W-:Y:S05]  /*90c0*/  BPT.TRAP 0x1 ;  /* 0x000000040000795c */ /* 0x000fea0000300000 */
[----:B------:R-:W-:-:S04]  /*90d0*/  HFMA2 R3, -RZ, RZ, 0, 0 ;  /* 0x00000000ff037431 */ /* 0x000fc800000001ff */
[----:B------:R-:W-:Y:S05]  /*90e0*/  RET.REL.NODEC R2 `(_ZN7cutlass13device_kernelINS_4gemm6kernel13GemmUniversalIN4cute5tupleIJiiiiEEENS1_10collective13CollectiveMmaINS1_35MainloopSm100TmaUmmaWarpSpecializedILi49ELi2ELi4ENS5_IJNS4_1CILi1EEESB_SB_EEEEENS5_IJNSA_ILi128EEENSA_ILi16EEENSA_ILi32EEEEEEaNS5_IJlSB_lEEEaSI_NS4_8TiledMMAINS4_8MMA_AtomIJNS4_15SM100_MMA_S8_SSIaaiLi128ELi16ELNS4_4UMMA5MajorE0ELSN_0ELNSM_8SaturateE0EEEEEENS4_6LayoutISC_NS5_IJNSA_ILi0EEESS_SS_EEEEENS5_IJNS4_10UnderscoreESV_SV_EEEEENS4_13SM90_TMA_LOADENS4_14ComposedLayoutINS4_7SwizzleILi1ELi4ELi3EEENS4_18smem_ptr_flag_bitsILi8EEENSR_INS5_IJNSA_ILi8EEESG_EEENS5_IJSG_SB_EEEEEEEvNS4_8identityESY_S18_vS19_EENS_8epilogue10collective18CollectiveEpilogueINS1B_23Sm100TmaWarpSpecializedILi1ELi1ELi16ELb0ELb0EEEJSH_NS5_IJNSR_ISE_SB_EENSR_ISF_SB_EEEEEaSI_aSI_NS1B_6fusion15FusionCallbacksIS1F_NS1J_17LinearCombinationIaiaiLNS_15FloatRoundStyleE2EEESH_S1I_JEEENS4_5SM1004TMEM4LOAD26SM100_TMEM_LOAD_32dp32b16xESY_NSZ_INS10_ILi0ELi4ELi3EEES13_NSR_INS5_IJS14_SF_EEENS5_IJSF_SB_EEEEEEENS4_39AutoVectorizingCopyWithAssumedAlignmentILi128EEENS4_14SM90_TMA_STOREES1X_S1Z_S1Z_EEEvvEEEEvNT_6ParamsE) ;  /* 0xffffff6c02c47950 */ /* 0x000fea0003c3ffff */
.L_x_260:
[----:B------:R-:W-:-:S00]  /*90f0*/  BRA `(.L_x_260) ;  /* 0xfffffffc00fc7947 */ /* 0x000fc0000383ffff */
[----:B------:R-:W-:-:S00]  /*9100*/  NOP ;  /* 0x0000000000007918 */ /* 0x000fc00000000000 */
[----:B------:R-:W-:-:S00]  /*9110*/  NOP ;  /* 0x0000000000007918 */ /* 0x000fc00000000000 */
[----:B------:R-:W-:-:S00]  /*9120*/  NOP ;  /* 0x0000000000007918 */ /* 0x000fc00000000000 */
[----:B------:R-:W-:-:S00]  /*9130*/  NOP ;  /* 0x0000000000007918 */ /* 0x000fc00000000000 */
[----:B------:R-:W-:-:S00]  /*9140*/  NOP ;  /* 0x0000000000007918 */ /* 0x000fc00000000000 */
[----:B------:R-:W-:-:S00]  /*9150*/  NOP ;  /* 0x0000000000007918 */ /* 0x000fc00000000000 */
[----:B------:R-:W-:-:S00]  /*9160*/  NOP ;  /* 0x0000000000007918 */ /* 0x000fc00000000000 */
[----:B------:R-:W-:-:S00]  /*9170*/  NOP ;  /* 0x0000000000007918 */ /* 0x000fc00000000000 */
.L_x_261:


//--------------------- .nv.global.init           --------------------------
	.section	.nv.global.init,"aw",@progbits
.nv.global.init:
	.type		$str$26,@object
	.size		$str$26,($str$25 - $str$26)
$str$26:
        /*0000*/ 	.byte	0x2f, 0x74, 0x6d, 0x70, 0x2f, 0x63, 0x75, 0x74, 0x6c, 0x61, 0x73, 0x73, 0x5f, 0x73, 0x77, 0x65
        /*0010*/ 	.byte	0x65, 0x70, 0x5f, 0x73, 0x72, 0x63, 0x2f, 0x69, 0x6e, 0x63, 0x6c, 0x75, 0x64, 0x65, 0x2f, 0x63
        /*0020*/ 	.byte	0x75, 0x74, 0x65, 0x2f, 0x61, 0x74, 0x6f, 0x6d, 0x2f, 0x63, 0x6f, 0x70, 0x79, 0x5f, 0x74, 0x72
        /*0030*/ 	.byte	0x61, 0x69, 0x74, 0x73, 0x5f, 0x73, 0x6d, 0x31, 0x30, 0x30, 0x2e, 0x68, 0x70, 0x70, 0x00
	.type		$str$25,@object
	.size		$str$25,(__unnamed_1 - $str$25)
$str$25:
        /*003f*/ 	.byte	0x28, 0x28, 0x75, 0x69, 0x6e, 0x74, 0x33, 0x32, 0x5f, 0x74, 0x28, 0x74, 0x68, 0x72, 0x65, 0x61
        /*004f*/ 	.byte	0x64, 0x49, 0x64, 0x78, 0x2e, 0x78, 0x29, 0x20, 0x2f, 0x20, 0x33, 0x32, 0x29, 0x20, 0x25, 0x20
        /*005f*/ 	.byte	0x34, 0x29, 0x20, 0x3d, 0x3d, 0x20, 0x28, 0x28, 0x28, 0x74, 0x6d, 0x65, 0x6d, 0x5f, 0x61, 0x64
        /*006f*/ 	.byte	0x64, 0x72, 0x20, 0x3e, 0x3e, 0x20, 0x31, 0x36, 0x29, 0x20, 0x2f, 0x20, 0x33, 0x32, 0x29, 0x20
        /*007f*/ 	.byte	0x25, 0x20, 0x34, 0x29, 0x00
	.type		__unnamed_1,@object
	.size		__unnamed_1,(.L_1 - __unnamed_1)
__unnamed_1:
        /*0084*/ 	.byte	0x63, 0x6f, 0x6e, 0x73, 0x74, 0x65, 0x78, 0x70, 0x72, 0x20, 0x76, 0x6f, 0x69, 0x64, 0x20, 0x63
        /* <DEDUP_REMOVED lines=36> */
        /*02d4*/ 	.byte	0x74, 0x65, 0x3a, 0x3a, 0x43, 0x3c, 0x30, 0x3e, 0x3e, 0x3e, 0x3e, 0x5d, 0x00
.L_1:


//--------------------- .nv.shared._ZN7cutlass13device_kernelINS_4gemm6kernel13GemmUniversalIN4cute5tupleIJiiiiEEENS1_10collective13CollectiveMmaINS1_35MainloopSm100TmaUmmaWarpSpecializedILi49ELi2ELi4ENS5_IJNS4_1CILi1EEESB_SB_EEEEENS5_IJNSA_ILi128EEENSA_ILi16EEENSA_ILi32EEEEEEaNS5_IJlSB_lEEEaSI_NS4_8TiledMMAINS4_8MMA_AtomIJNS4_15SM100_MMA_S8_SSIaaiLi128ELi16ELNS4_4UMMA5MajorE0ELSN_0ELNSM_8SaturateE0EEEEEENS4_6LayoutISC_NS5_IJNSA_ILi0EEESS_SS_EEEEENS5_IJNS4_10UnderscoreESV_SV_EEEEENS4_13SM90_TMA_LOADENS4_14ComposedLayoutINS4_7SwizzleILi1ELi4ELi3EEENS4_18smem_ptr_flag_bitsILi8EEENSR_INS5_IJNSA_ILi8EEESG_EEENS5_IJSG_SB_EEEEEEEvNS4_8identityESY_S18_vS19_EENS_8epilogue10collective18CollectiveEpilogueINS1B_23Sm100TmaWarpSpecializedILi1ELi1ELi16ELb0ELb0EEEJSH_NS5_IJNSR_ISE_SB_EENSR_ISF_SB_EEEEEaSI_aSI_NS1B_6fusion15FusionCallbacksIS1F_NS1J_17LinearCombinationIaiaiLNS_15FloatRoundStyleE2EEESH_S1I_JEEENS4_5SM1004TMEM4LOAD26SM100_TMEM_LOAD_32dp32b16xESY_NSZ_INS10_ILi0ELi4ELi3EEES13_NSR_INS5_IJS14_SF_EEENS5_IJSF_SB_EEEEEEENS4_39AutoVectorizingCopyWithAssumedAlignmentILi128EEENS4_14SM90_TMA_STOREES1X_S1Z_S1Z_EEEvvEEEEvNT_6ParamsE --------------------------
	.section	.nv.shared._ZN7cutlass13device_kernelINS_4gemm6kernel13GemmUniversalIN4cute5tupleIJiiiiEEENS1_10collective13CollectiveMmaINS1_35MainloopSm100TmaUmmaWarpSpecializedILi49ELi2ELi4ENS5_IJNS4_1CILi1EEESB_SB_EEEEENS5_IJNSA_ILi128EEENSA_ILi16EEENSA_ILi32EEEEEEaNS5_IJlSB_lEEEaSI_NS4_8TiledMMAINS4_8MMA_AtomIJNS4_15SM100_MMA_S8_SSIaaiLi128ELi16ELNS4_4UMMA5MajorE0ELSN_0ELNSM_8SaturateE0EEEEEENS4_6LayoutISC_NS5_IJNSA_ILi0EEESS_SS_EEEEENS5_IJNS4_10UnderscoreESV_SV_EEEEENS4_13SM90_TMA_LOADENS4_14ComposedLayoutINS4_7SwizzleILi1ELi4ELi3EEENS4_18smem_ptr_flag_bitsILi8EEENSR_INS5_IJNSA_ILi8EEESG_EEENS5_IJSG_SB_EEEEEEEvNS4_8identityESY_S18_vS19_EENS_8epilogue10collective18CollectiveEpilogueINS1B_23Sm100TmaWarpSpecializedILi1ELi1ELi16ELb0ELb0EEEJSH_NS5_IJNSR_ISE_SB_EENSR_ISF_SB_EEEEEaSI_aSI_NS1B_6fusion15FusionCallbacksIS1F_NS1J_17LinearCombinationIaiaiLNS_15FloatRoundStyleE2EEESH_S1I_JEEENS4_5SM1004TMEM4LOAD26SM100_TMEM_LOAD_32dp32b16xESY_NSZ_INS10_ILi0ELi4ELi3EEES13_NSR_INS5_IJS14_SF_EEENS5_IJSF_SB_EEEEEEENS4_39AutoVectorizingCopyWithAssumedAlignmentILi128EEENS4_14SM90_TMA_STOREES1X_S1Z_S1Z_EEEvvEEEEvNT_6ParamsE,"aw",@nobits
	.sectionflags	@""
	.align	16
	.zero		1024


//--------------------- .nv.shared.reserved.0     --------------------------
	.section	.nv.shared.reserved.0,"aw",@nobits
	.weak		__nv_reservedSMEM_offset_0_alias
	.size		__nv_reservedSMEM_offset_0_alias, 0, 64
	.other		__nv_reservedSMEM_offset_0_alias,@"STO_CUDA_RESERVED_SHARED STV_DEFAULT"
__nv_reservedSMEM_offset_0_alias:
	.zero		0
.nv.shared.reserved.0:
	.zero		64
	.weak		__nv_reservedSMEM_tcgen05_partition
	.type		__nv_reservedSMEM_tcgen05_partition,@object
	.size		__nv_reservedSMEM_tcgen05_partition,(.L_0 - __nv_reservedSMEM_tcgen05_partition)
__nv_reservedSMEM_tcgen05_partition:
	.zero		32
.L_0:


//--------------------- .nv.global                --------------------------
	.section	.nv.global,"aw",@nobits
.nv.global:
	.type		_ZN40_INTERNAL_5485598e_4_k_cu_6ef609cd_164504cute1_E,@object
	.size		_ZN40_INTERNAL_5485598e_4_k_cu_6ef609cd_164504cute1_E,(_ZN40_INTERNAL_5485598e_4_k_cu_6ef609cd_164504cuda3std3__45__cpo6cbeginE - _ZN40_INTERNAL_5485598e_4_k_cu_6ef609cd_164504cute1_E)
_ZN40_INTERNAL_5485598e_4_k_cu_6ef609cd_164504cute1_E:
	.zero		1
	.type		_ZN40_INTERNAL_5485598e_4_k_cu_6ef609cd_164504cuda3std3__45__cpo6cbeginE,@object
	.size		_ZN40_INTERNAL_5485598e_4_k_cu_6ef609cd_164504cuda3std3__45__cpo6cbeginE,(_ZN40_INTERNAL_5485598e_4_k_cu_6ef609cd_164504cuda3std3__48in_placeE - _ZN40_INTERNAL_5485598e_4_k_cu_6ef609cd_164504cuda3std3__45__cpo6cbeginE)
_ZN40_INTERNAL_5485598e_4_k_cu_6ef609cd_164504cuda3std3__45__cpo6cbeginE:
	.zero		1
	.type		_ZN40_INTERNAL_5485598e_4_k_cu_6ef609cd_164504cuda3std3__48in_placeE,@object
	.size		_ZN40_INTERNAL_5485598e_4_k_cu_6ef609cd_164504cuda3std3__48in_placeE,(_ZN40_INTERNAL_5485598e_4_k_cu_6ef609cd_164504cuda3std6ranges3__45__cpo9iter_moveE - _ZN40_INTERNAL_5485598e_4_k_cu_6ef609cd_164504cuda3std3__48in_placeE)
_ZN40_INTERNAL_5485598e_4_k_cu_6ef609cd_164504cuda3std3__48in_placeE:
	.zero		1
	.type		_ZN40_INTERNAL_5485598e_4_k_cu_6ef609cd_164504cuda3std6ranges3__45__cpo9iter_moveE,@object
	.size		_ZN40_INTERNAL_5485598e_4_k_cu_6ef609cd_164504cuda3std6ranges3__45__cpo9iter_moveE,(_ZN40_INTERNAL_5485598e_4_k_cu_6ef609cd_164504cuda3std3__45__cpo5beginE - _ZN40_INTERNAL_5485598e_4_k_cu_6ef609cd_164504cuda3std6ranges3__45__cpo9iter_moveE)
_ZN40_INTERNAL_5485598e_4_k_cu_6ef609cd_164504cuda3std6ranges3__45__cpo9iter_moveE:
	.zero		1
	.type		_ZN40_INTERNAL_5485598e_4_k_cu_6ef609cd_164504cuda3std3__45__cpo5beginE,@object
	.size		_ZN40_INTERNAL_5485598e_4_k_cu_6ef609cd_164504cuda3std3__45__cpo5beginE,(_ZN40_INTERNAL_5485598e_4_k_cu_6ef609cd_164504cuda3std3__442_GLOBAL__N__5485598e_4_k_cu_6ef609cd_164506ignoreE - _ZN40_INTERNAL_5485598e_4_k_cu_6ef609cd_164504cuda3std3__45__cpo5beginE)
_ZN40_INTERNAL_5485598e_4_k_cu_6ef609cd_164504cuda3std3__45__cpo5beginE:
	.zero		1
	.type		_ZN40_INTERNAL_5485598e_4_k_cu_6ef609cd_164504cuda3std3__442_GLOBAL__N__5485598e_4_k_cu_6ef609cd_164506ignoreE,@object
	.size		_ZN40_INTERNAL_5485598e_4_k_cu_6ef609cd_164504cuda3std3__442_GLOBAL__N__5485598e_4_k_cu_6ef609cd_164506ignoreE,(_ZN40_INTERNAL_5485598e_4_k_cu_6ef609cd_164504cute7productE - _ZN40_INTERNAL_5485598e_4_k_cu_6ef609cd_164504cuda3std3__442_GLOBAL__N__5485598e_4_k_cu_6ef609cd_164506ignoreE)
_ZN40_INTERNAL_5485598e_4_k_cu_6ef609cd_164504cuda3std3__442_GLOBAL__N__5485598e_4_k_cu_6ef609cd_164506ignoreE:
	.zero		1
	.type		_ZN40_INTERNAL_5485598e_4_k_cu_6ef609cd_164504cute7productE,@object
	.size		_ZN40_INTERNAL_5485598e_4_k_cu_6ef609cd_164504cute7productE,(_ZN40_INTERNAL_5485598e_4_k_cu_6ef609cd_164504cuda3std3__45__cpo3endE - _ZN40_INTERNAL_5485598e_4_k_cu_6ef609cd_164504cute7productE)
_ZN40_INTERNAL_5485598e_4_k_cu_6ef609cd_164504cute7productE:
	.zero		1
	.type		_ZN40_INTERNAL_5485598e_4_k_cu_6ef609cd_164504cuda3std3__45__cpo3endE,@object
	.size		_ZN40_INTERNAL_5485598e_4_k_cu_6ef609cd_164504cuda3std3__45__cpo3endE,(_ZN40_INTERNAL_5485598e_4_k_cu_6ef609cd_164504cuda3std3__419piecewise_constructE - _ZN40_INTERNAL_5485598e_4_k_cu_6ef609cd_164504cuda3std3__45__cpo3endE)
_ZN40_INTERNAL_5485598e_4_k_cu_6ef609cd_164504cuda3std3__45__cpo3endE:
	.zero		1
	.type		_ZN40_INTERNAL_5485598e_4_k_cu_6ef609cd_164504cuda3std3__419piecewise_constructE,@object
	.size		_ZN40_INTERNAL_5485598e_4_k_cu_6ef609cd_164504cuda3std3__419piecewise_constructE,(_ZN40_INTERNAL_5485598e_4_k_cu_6ef609cd_164504cuda3std3__45__cpo4cendE - _ZN40_INTERNAL_5485598e_4_k_cu_6ef609cd_164504cuda3std3__419piecewise_constructE)
_ZN40_INTERNAL_5485598e_4_k_cu_6ef609cd_164504cuda3std3__419piecewise_constructE:
	.zero		1
	.type		_ZN40_INTERNAL_5485598e_4_k_cu_6ef609cd_164504cuda3std3__45__cpo4cendE,@object
	.size		_ZN40_INTERNAL_5485598e_4_k_cu_6ef609cd_164504cuda3std3__45__cpo4cendE,(_ZN40_INTERNAL_5485598e_4_k_cu_6ef609cd_164504cuda3std6ranges3__45__cpo4swapE - _ZN40_INTERNAL_5485598e_4_k_cu_6ef609cd_164504cuda3std3__45__cpo4cendE)
_ZN40_INTERNAL_5485598e_4_k_cu_6ef609cd_164504cuda3std3__45__cpo4cendE:
	.zero		1
	.type		_ZN40_INTERNAL_5485598e_4_k_cu_6ef609cd_164504cuda3std6ranges3__45__cpo4swapE,@object
	.size		_ZN40_INTERNAL_5485598e_4_k_cu_6ef609cd_164504cuda3std6ranges3__45__cpo4swapE,(.L_9 - _ZN40_INTERNAL_5485598e_4_k_cu_6ef609cd_164504cuda3std6ranges3__45__cpo4swapE)
_ZN40_INTERNAL_5485598e_4_k_cu_6ef609cd_164504cuda3std6ranges3__45__cpo4swapE:
	.zero		1
.L_9:


//--------------------- .nv.constant0._ZN7cutlass13device_kernelINS_4gemm6kernel13GemmUniversalIN4cute5tupleIJiiiiEEENS1_10collective13CollectiveMmaINS1_35MainloopSm100TmaUmmaWarpSpecializedILi49ELi2ELi4ENS5_IJNS4_1CILi1EEESB_SB_EEEEENS5_IJNSA_ILi128EEENSA_ILi16EEENSA_ILi32EEEEEEaNS5_IJlSB_lEEEaSI_NS4_8TiledMMAINS4_8MMA_AtomIJNS4_15SM100_MMA_S8_SSIaaiLi128ELi16ELNS4_4UMMA5MajorE0ELSN_0ELNSM_8SaturateE0EEEEEENS4_6LayoutISC_NS5_IJNSA_ILi0EEESS_SS_EEEEENS5_IJNS4_10UnderscoreESV_SV_EEEEENS4_13SM90_TMA_LOADENS4_14ComposedLayoutINS4_7SwizzleILi1ELi4ELi3EEENS4_18smem_ptr_flag_bitsILi8EEENSR_INS5_IJNSA_ILi8EEESG_EEENS5_IJSG_SB_EEEEEEEvNS4_8identityESY_S18_vS19_EENS_8epilogue10collective18CollectiveEpilogueINS1B_23Sm100TmaWarpSpecializedILi1ELi1ELi16ELb0ELb0EEEJSH_NS5_IJNSR_ISE_SB_EENSR_ISF_SB_EEEEEaSI_aSI_NS1B_6fusion15FusionCallbacksIS1F_NS1J_17LinearCombinationIaiaiLNS_15FloatRoundStyleE2EEESH_S1I_JEEENS4_5SM1004TMEM4LOAD26SM100_TMEM_LOAD_32dp32b16xESY_NSZ_INS10_ILi0ELi4ELi3EEES13_NSR_INS5_IJS14_SF_EEENS5_IJSF_SB_EEEEEEENS4_39AutoVectorizingCopyWithAssumedAlignmentILi128EEENS4_14SM90_TMA_STOREES1X_S1Z_S1Z_EEEvvEEEEvNT_6ParamsE --------------------------
	.section	.nv.constant0._ZN7cutlass13device_kernelINS_4gemm6kernel13GemmUniversalIN4cute5tupleIJiiiiEEENS1_10collective13CollectiveMmaINS1_35MainloopSm100TmaUmmaWarpSpecializedILi49ELi2ELi4ENS5_IJNS4_1CILi1EEESB_SB_EEEEENS5_IJNSA_ILi128EEENSA_ILi16EEENSA_ILi32EEEEEEaNS5_IJlSB_lEEEaSI_NS4_8TiledMMAINS4_8MMA_AtomIJNS4_15SM100_MMA_S8_SSIaaiLi128ELi16ELNS4_4UMMA5MajorE0ELSN_0ELNSM_8SaturateE0EEEEEENS4_6LayoutISC_NS5_IJNSA_ILi0EEESS_SS_EEEEENS5_IJNS4_10UnderscoreESV_SV_EEEEENS4_13SM90_TMA_LOADENS4_14ComposedLayoutINS4_7SwizzleILi1ELi4ELi3EEENS4_18smem_ptr_flag_bitsILi8EEENSR_INS5_IJNSA_ILi8EEESG_EEENS5_IJSG_SB_EEEEEEEvNS4_8identityESY_S18_vS19_EENS_8epilogue10collective18CollectiveEpilogueINS1B_23Sm100TmaWarpSpecializedILi1ELi1ELi16ELb0ELb0EEEJSH_NS5_IJNSR_ISE_SB_EENSR_ISF_SB_EEEEEaSI_aSI_NS1B_6fusion15FusionCallbacksIS1F_NS1J_17LinearCombinationIaiaiLNS_15FloatRoundStyleE2EEESH_S1I_JEEENS4_5SM1004TMEM4LOAD26SM100_TMEM_LOAD_32dp32b16xESY_NSZ_INS10_ILi0ELi4ELi3EEES13_NSR_INS5_IJS14_SF_EEENS5_IJSF_SB_EEEEEEENS4_39AutoVectorizingCopyWithAssumedAlignmentILi128EEENS4_14SM90_TMA_STOREES1X_S1Z_S1Z_EEEvvEEEEvNT_6ParamsE,"a",@progbits
	.sectionflags	@""
	.align	4
.nv.constant0._ZN7cutlass13device_kernelINS_4gemm6kernel13GemmUniversalIN4cute5tupleIJiiiiEEENS1_10collective13CollectiveMmaINS1_35MainloopSm100TmaUmmaWarpSpecializedILi49ELi2ELi4ENS5_IJNS4_1CILi1EEESB_SB_EEEEENS5_IJNSA_ILi128EEENSA_ILi16EEENSA_ILi32EEEEEEaNS5_IJlSB_lEEEaSI_NS4_8TiledMMAINS4_8MMA_AtomIJNS4_15SM100_MMA_S8_SSIaaiLi128ELi16ELNS4_4UMMA5MajorE0ELSN_0ELNSM_8SaturateE0EEEEEENS4_6LayoutISC_NS5_IJNSA_ILi0EEESS_SS_EEEEENS5_IJNS4_10UnderscoreESV_SV_EEEEENS4_13SM90_TMA_LOADENS4_14ComposedLayoutINS4_7SwizzleILi1ELi4ELi3EEENS4_18smem_ptr_flag_bitsILi8EEENSR_INS5_IJNSA_ILi8EEESG_EEENS5_IJSG_SB_EEEEEEEvNS4_8identityESY_S18_vS19_EENS_8epilogue10collective18CollectiveEpilogueINS1B_23Sm100TmaWarpSpecializedILi1ELi1ELi16ELb0ELb0EEEJSH_NS5_IJNSR_ISE_SB_EENSR_ISF_SB_EEEEEaSI_aSI_NS1B_6fusion15FusionCallbacksIS1F_NS1J_17LinearCombinationIaiaiLNS_15FloatRoundStyleE2EEESH_S1I_JEEENS4_5SM1004TMEM4LOAD26SM100_TMEM_LOAD_32dp32b16xESY_NSZ_INS10_ILi0ELi4ELi3EEES13_NSR_INS5_IJS14_SF_EEENS5_IJSF_SB_EEEEEEENS4_39AutoVectorizingCopyWithAssumedAlignmentILi128EEENS4_14SM90_TMA_STOREES1X_S1Z_S1Z_EEEvvEEEEvNT_6ParamsE:
	.zero		2944


//--------------------- SYMBOLS --------------------------

	.type		.nv.reservedSmem.offset0,@object
	.size		.nv.reservedSmem.offset0,0x4
	.type		.nv.reservedSmem.cap,@object
	.size		.nv.reservedSmem.cap,0x4
	.type		__assertfail,@function
